	.target	sm_90a

	.elftype	@"ET_EXEC"


//--------------------- .note.nv.tkinfo           --------------------------
	.section	.note.nv.tkinfo,"",@"SHT_NOTE"
	.sectionflags	@"SHF_NOTE_NV_TKINFO"
	.tkinfo
        /*0018*/ 	.word	0x00000002
        /*0030*/ 	.string	""
        /*0030*/ 	.string	"ptxas"
        /*0030*/ 	.string	"Cuda compilation tools, release 13.0, V13.0.88"
        /*0030*/ 	.string	"Build cuda_13.0.r13.0/compiler.36424714_0"
        /*0030*/ 	.string	"-v  -suppress-debug-info  -lineinfo  -arch sm_90a "



//--------------------- .note.nv.cuinfo           --------------------------
	.section	.note.nv.cuinfo,"",@"SHT_NOTE"
	.sectionflags	@"SHF_NOTE_NV_CUINFO"
        /*0018*/ 	.short	0x0002
        /*001a*/ 	.short	0x005a
        /*001c*/ 	.short	0x0082
	.zero		2


//--------------------- .nv.info                  --------------------------
	.section	.nv.info,"",@"SHT_CUDA_INFO"
	.align	4


	//----- nvinfo : EIATTR_REGCOUNT
	.align		4
        /*0000*/ 	.byte	0x04, 0x2f
        /*0002*/ 	.short	(.L_1 - .L_0)
	.align		4
.L_0:
        /*0004*/ 	.word	index@(gluon_wgmma)
        /*0008*/ 	.word	0x0000003a


	//----- nvinfo : EIATTR_FRAME_SIZE
	.align		4
.L_1:
        /*000c*/ 	.byte	0x04, 0x11
        /*000e*/ 	.short	(.L_3 - .L_2)
	.align		4
.L_2:
        /*0010*/ 	.word	index@(gluon_wgmma)
        /*0014*/ 	.word	0x00000000


	//----- nvinfo : EIATTR_MIN_STACK_SIZE
	.align		4
.L_3:
        /*0018*/ 	.byte	0x04, 0x12
        /*001a*/ 	.short	(.L_5 - .L_4)
	.align		4
.L_4:
        /*001c*/ 	.word	index@(gluon_wgmma)
        /*0020*/ 	.word	0x00000000
.L_5:


//--------------------- .nv.compat                --------------------------
	.section	.nv.compat,"",@"SHT_CUDA_COMPAT_INFO"
	.align	4
        /*0000*/ 	.byte	0x02, 0x09, 0x01, 0x00, 0x02, 0x02, 0x04, 0x00, 0x02, 0x05, 0x05, 0x00, 0x03, 0x07, 0x01, 0x01
        /*0010*/ 	.byte	0x02, 0x03, 0x03, 0x00, 0x02, 0x06, 0x01, 0x00, 0x04, 0x0b, 0x08, 0x00, 0x00, 0x00, 0x00, 0x00
        /*0020*/ 	.byte	0x00, 0x00, 0x00, 0x00


//--------------------- .nv.info.gluon_wgmma      --------------------------
	.section	.nv.info.gluon_wgmma,"",@"SHT_CUDA_INFO"
	.sectionflags	@""
	.align	4


	//----- nvinfo : EIATTR_CUDA_API_VERSION
	.align		4
        /*0000*/ 	.byte	0x04, 0x37
        /*0002*/ 	.short	(.L_7 - .L_6)
.L_6:
        /*0004*/ 	.word	0x00000082


	//----- nvinfo : EIATTR_KPARAM_INFO
	.align		4
.L_7:
        /*0008*/ 	.byte	0x04, 0x17
        /*000a*/ 	.short	(.L_9 - .L_8)
.L_8:
        /*000c*/ 	.word	0x00000000
        /*0010*/ 	.short	0x000a
        /*0012*/ 	.short	0x0048
        /*0014*/ 	.byte	0x00, 0xf4, 0x21, 0x00


	//----- nvinfo : EIATTR_KPARAM_INFO
	.align		4
.L_9:
        /*0018*/ 	.byte	0x04, 0x17
        /*001a*/ 	.short	(.L_11 - .L_10)
.L_10:
        /*001c*/ 	.word	0x00000000
        /*0020*/ 	.short	0x0009
        /*0022*/ 	.short	0x0040
        /*0024*/ 	.byte	0x00, 0xf4, 0x21, 0x00


	//----- nvinfo : EIATTR_KPARAM_INFO
	.align		4
.L_11:
        /*0028*/ 	.byte	0x04, 0x17
        /*002a*/ 	.short	(.L_13 - .L_12)
.L_12:
        /*002c*/ 	.word	0x00000000
        /*0030*/ 	.short	0x0008
        /*0032*/ 	.short	0x0038
        /*0034*/ 	.byte	0x00, 0xf0, 0x21, 0x00


	//----- nvinfo : EIATTR_KPARAM_INFO
	.align		4
.L_13:
        /*0038*/ 	.byte	0x04, 0x17
        /*003a*/ 	.short	(.L_15 - .L_14)
.L_14:
        /*003c*/ 	.word	0x00000000
        /*0040*/ 	.short	0x0007
        /*0042*/ 	.short	0x0030
        /*0044*/ 	.byte	0x00, 0xf0, 0x21, 0x00


	//----- nvinfo : EIATTR_KPARAM_INFO
	.align		4
.L_15:
        /*0048*/ 	.byte	0x04, 0x17
        /*004a*/ 	.short	(.L_17 - .L_16)
.L_16:
        /*004c*/ 	.word	0x00000000
        /*0050*/ 	.short	0x0006
        /*0052*/ 	.short	0x0028
        /*0054*/ 	.byte	0x00, 0xf0, 0x21, 0x00


	//----- nvinfo : EIATTR_KPARAM_INFO
	.align		4
.L_17:
        /*0058*/ 	.byte	0x04, 0x17
        /*005a*/ 	.short	(.L_19 - .L_18)
.L_18:
        /*005c*/ 	.word	0x00000000
        /*0060*/ 	.short	0x0005
        /*0062*/ 	.short	0x0020
        /*0064*/ 	.byte	0x00, 0xf0, 0x11, 0x00


	//----- nvinfo : EIATTR_KPARAM_INFO
	.align		4
.L_19:
        /*0068*/ 	.byte	0x04, 0x17
        /*006a*/ 	.short	(.L_21 - .L_20)
.L_20:
        /*006c*/ 	.word	0x00000000
        /*0070*/ 	.short	0x0004
        /*0072*/ 	.short	0x001c
        /*0074*/ 	.byte	0x00, 0xf0, 0x11, 0x00


	//----- nvinfo : EIATTR_KPARAM_INFO
	.align		4
.L_21:
        /*0078*/ 	.byte	0x04, 0x17
        /*007a*/ 	.short	(.L_23 - .L_22)
.L_22:
        /*007c*/ 	.word	0x00000000
        /*0080*/ 	.short	0x0003
        /*0082*/ 	.short	0x0018
        /*0084*/ 	.byte	0x00, 0xf0, 0x11, 0x00


	//----- nvinfo : EIATTR_KPARAM_INFO
	.align		4
.L_23:
        /*0088*/ 	.byte	0x04, 0x17
        /*008a*/ 	.short	(.L_25 - .L_24)
.L_24:
        /*008c*/ 	.word	0x00000000
        /*0090*/ 	.short	0x0002
        /*0092*/ 	.short	0x0010
        /*0094*/ 	.byte	0x00, 0xf4, 0x21, 0x00


	//----- nvinfo : EIATTR_KPARAM_INFO
	.align		4
.L_25:
        /*0098*/ 	.byte	0x04, 0x17
        /*009a*/ 	.short	(.L_27 - .L_26)
.L_26:
        /*009c*/ 	.word	0x00000000
        /*00a0*/ 	.short	0x0001
        /*00a2*/ 	.short	0x0008
        /*00a4*/ 	.byte	0x00, 0xf4, 0x21, 0x00


	//----- nvinfo : EIATTR_KPARAM_INFO
	.align		4
.L_27:
        /*00a8*/ 	.byte	0x04, 0x17
        /*00aa*/ 	.short	(.L_29 - .L_28)
.L_28:
        /*00ac*/ 	.word	0x00000000
        /*00b0*/ 	.short	0x0000
        /*00b2*/ 	.short	0x0000
        /*00b4*/ 	.byte	0x00, 0xf4, 0x21, 0x00


	//----- nvinfo : EIATTR_SPARSE_MMA_MASK
	.align		4
.L_29:
        /*00b8*/ 	.byte	0x03, 0x50
        /*00ba*/ 	.short	0x0000


	//----- nvinfo : EIATTR_MAXREG_COUNT
	.align		4
        /*00bc*/ 	.byte	0x03, 0x1b
        /*00be*/ 	.short	0x00ff


	//----- nvinfo : EIATTR_NUM_BARRIERS
	.align		4
        /*00c0*/ 	.byte	0x02, 0x4c
        /*00c2*/ 	.byte	0x01
	.zero		1


	//----- nvinfo : EIATTR_MERCURY_ISA_VERSION
	.align		4
        /*00c4*/ 	.byte	0x03, 0x5f
        /*00c6*/ 	.short	0x0101


	//----- nvinfo : EIATTR_INT_WARP_WIDE_INSTR_OFFSETS
	.align		4
        /*00c8*/ 	.byte	0x04, 0x31
        /*00ca*/ 	.short	(.L_31 - .L_30)


	//   ....[0]....
.L_30:
        /*00cc*/ 	.word	0x00001360


	//   ....[1]....
        /*00d0*/ 	.word	0x00001380


	//   ....[2]....
        /*00d4*/ 	.word	0x00001390


	//   ....[3]....
        /*00d8*/ 	.word	0x000013a0


	//   ....[4]....
        /*00dc*/ 	.word	0x000014b0


	//   ....[5]....
        /*00e0*/ 	.word	0x00001780


	//   ....[6]....
        /*00e4*/ 	.word	0x00001790


	//   ....[7]....
        /*00e8*/ 	.word	0x00001810


	//   ....[8]....
        /*00ec*/ 	.word	0x00001820


	//   ....[9]....
        /*00f0*/ 	.word	0x00001e70


	//   ....[10]....
        /*00f4*/ 	.word	0x00001e80


	//----- nvinfo : EIATTR_COOP_GROUP_MASK_REGIDS
	.align		4
.L_31:
        /*00f8*/ 	.byte	0x04, 0x29
        /*00fa*/ 	.short	(.L_33 - .L_32)


	//   ....[0]....
.L_32:
        /*00fc*/ 	.word	0xffffffff


	//   ....[1]....
        /*0100*/ 	.word	0xffffffff


	//   ....[2]....
        /*0104*/ 	.word	0xffffffff


	//----- nvinfo : EIATTR_COOP_GROUP_INSTR_OFFSETS
	.align		4
.L_33:
        /*0108*/ 	.byte	0x04, 0x28
        /*010a*/ 	.short	(.L_35 - .L_34)


	//   ....[0]....
.L_34:
        /*010c*/ 	.word	0x00000150


	//   ....[1]....
        /*0110*/ 	.word	0x00000700


	//   ....[2]....
        /*0114*/ 	.word	0x00000cf0


	//----- nvinfo : EIATTR_MBARRIER_INSTR_OFFSETS
	.align		4
.L_35:
        /*0118*/ 	.byte	0x04, 0x39
        /*011a*/ 	.short	(.L_37 - .L_36)


	//   ....[0]....
.L_36:
        /*011c*/ 	.word	0x00001510
        /*0120*/ 	.word	0x000000ff
        /*0124*/ 	.word	0x00020000
        /*0128*/ 	.short	0x0100
        /*012a*/ 	.byte	0x0c
	.zero		1


	//   ....[1]....
        /*012c*/ 	.word	0x00001530
        /*0130*/ 	.word	0x000000ff
        /*0134*/ 	.word	0x00020008
        /*0138*/ 	.short	0x0100
        /*013a*/ 	.byte	0x0c
	.zero		1


	//   ....[2]....
        /*013c*/ 	.word	0x00001550
        /*0140*/ 	.word	0x000000ff
        /*0144*/ 	.word	0x00020010
        /*0148*/ 	.short	0x0100
        /*014a*/ 	.byte	0x0c
	.zero		1


	//   ....[3]....
        /*014c*/ 	.word	0x00001570
        /*0150*/ 	.word	0x000000ff
        /*0154*/ 	.word	0x00020018
        /*0158*/ 	.short	0x0100
        /*015a*/ 	.byte	0x0c
	.zero		1


	//   ....[4]....
        /*015c*/ 	.word	0x000018e0
        /*0160*/ 	.word	0x000000ff
        /*0164*/ 	.word	0x00020000
        /*0168*/ 	.short	0x010a
        /*016a*/ 	.byte	0x0e
	.zero		1


	//   ....[5]....
        /*016c*/ 	.word	0x00001d10
        /*0170*/ 	.word	0x000000ff
        /*0174*/ 	.word	0x00020000
        /*0178*/ 	.short	0x0108
        /*017a*/ 	.byte	0x0c
	.zero		1


	//   ....[6]....
        /*017c*/ 	.word	0x00001e30
        /*0180*/ 	.word	0x000000ff
        /*0184*/ 	.word	0x00020008
        /*0188*/ 	.short	0x0108
        /*018a*/ 	.byte	0x0c
	.zero		1


	//   ....[7]....
        /*018c*/ 	.word	0x00001eb0
        /*0190*/ 	.word	0x000000ff
        /*0194*/ 	.word	0x00020010
        /*0198*/ 	.short	0x0108
        /*019a*/ 	.byte	0x0c
	.zero		1


	//   ....[8]....
        /*019c*/ 	.word	0x00001ed0
        /*01a0*/ 	.word	0x000000ff
        /*01a4*/ 	.word	0x00020018
        /*01a8*/ 	.short	0x0108
        /*01aa*/ 	.byte	0x0c
	.zero		1


	//   ....[9]....
        /*01ac*/ 	.word	0x00001fa0
        /*01b0*/ 	.word	0x000000ff
        /*01b4*/ 	.word	0x00020000
        /*01b8*/ 	.short	0x010a
        /*01ba*/ 	.byte	0x0e
	.zero		1


	//----- nvinfo : EIATTR_NUM_MBARRIERS
	.align		4
.L_37:
        /*01bc*/ 	.byte	0x03, 0x38
        /*01be*/ 	.short	0x0004


	//----- nvinfo : EIATTR_EXIT_INSTR_OFFSETS
	.align		4
        /*01c0*/ 	.byte	0x04, 0x1c
        /*01c2*/ 	.short	(.L_39 - .L_38)


	//   ....[0]....
.L_38:
        /*01c4*/ 	.word	0x00001f90


	//----- nvinfo : EIATTR_REQNTID
	.align		4
.L_39:
        /*01c8*/ 	.byte	0x04, 0x10
        /*01ca*/ 	.short	(.L_41 - .L_40)
.L_40:
        /*01cc*/ 	.word	0x00000080
        /*01d0*/ 	.word	0x00000001
        /*01d4*/ 	.word	0x00000001


	//----- nvinfo : EIATTR_CRS_STACK_SIZE
	.align		4
.L_41:
        /*01d8*/ 	.byte	0x04, 0x1e
        /*01da*/ 	.short	(.L_43 - .L_42)
.L_42:
        /*01dc*/ 	.word	0x00000000


	//----- nvinfo : EIATTR_CBANK_PARAM_SIZE
	.align		4
.L_43:
        /*01e0*/ 	.byte	0x03, 0x19
        /*01e2*/ 	.short	0x0050


	//----- nvinfo : EIATTR_PARAM_CBANK
	.align		4
        /*01e4*/ 	.byte	0x04, 0x0a
        /*01e6*/ 	.short	(.L_45 - .L_44)
	.align		4
.L_44:
        /*01e8*/ 	.word	index@(.nv.constant0.gluon_wgmma)
        /*01ec*/ 	.short	0x0210
        /*01ee*/ 	.short	0x0050


	//----- nvinfo : EIATTR_SW_WAR
	.align		4
.L_45:
        /*01f0*/ 	.byte	0x04, 0x36
        /*01f2*/ 	.short	(.L_47 - .L_46)
.L_46:
        /*01f4*/ 	.word	0x00000008
.L_47:


//--------------------- .nv.callgraph             --------------------------
	.section	.nv.callgraph,"",@"SHT_CUDA_CALLGRAPH"
	.align	4
	.sectionentsize	8
	.align		4
        /*0000*/ 	.word	0x00000000
	.align		4
        /*0004*/ 	.word	0xffffffff
	.align		4
        /*0008*/ 	.word	0x00000000
	.align		4
        /*000c*/ 	.word	0xfffffffe
	.align		4
        /*0010*/ 	.word	0x00000000
	.align		4
        /*0014*/ 	.word	0xfffffffd
	.align		4
        /*0018*/ 	.word	0x00000000
	.align		4
        /*001c*/ 	.word	0xfffffffc


//--------------------- .text.gluon_wgmma         --------------------------
	.section	.text.gluon_wgmma,"ax",@progbits
	.align	128
        .global         gluon_wgmma
        .type           gluon_wgmma,@function
        .size           gluon_wgmma,(.L_x_52 - gluon_wgmma)
        .other          gluon_wgmma,@"STO_CUDA_ENTRY STV_DEFAULT"
gluon_wgmma:
.text.gluon_wgmma:
[----:B------:R-:W-:Y:S01]  /*0000*/  LDC R1, c[0x0][0x28] ;  /* 0x00000a00ff017b82 */ /* 0x000fe20000000800 */
[----:B------:R-:W1:Y:S07]  /*0010*/  S2R R0, SR_TID.X ;  /* 0x0000000000007919 */ /* 0x000e6e0000002100 */
[----:B------:R-:W2:Y:S01]  /*0020*/  S2UR UR4, SR_CgaCtaId ;  /* 0x00000000000479c3 */ /* 0x000ea20000008800 */
[----:B------:R-:W-:Y:S01]  /*0030*/  UMOV UR12, 0x400 ;  /* 0x00000400000c7882 */ /* 0x000fe20000000000 */
[----:B------:R-:W-:Y:S01]  /*0040*/  ULDC UR6, c[0x0][0xc] ;  /* 0x0000030000067ab9 */ /* 0x000fe20000000800 */
[----:B------:R-:W-:Y:S01]  /*0050*/  ULDC.64 UR28, c[0x0][0x250] ;  /* 0x00009400001c7ab9 */ /* 0x000fe20000000a00 */
[----:B------:R-:W-:Y:S04]  /*0060*/  BSSY B0, `(.L_x_0) ;  /* 0x000001f000007945 */ /* 0x000fe80003800000 */
[----:B------:R-:W3:Y:S08]  /*0070*/  LDC R2, c[0x0][0x228] ;  /* 0x00008a00ff027b82 */ /* 0x000ef00000000800 */
[----:B------:R-:W4:Y:S08]  /*0080*/  LDC R8, c[0x0][0x230] ;  /* 0x00008c00ff087b82 */ /* 0x000f300000000800 */
[----:B------:R-:W-:Y:S01]  /*0090*/  S2UR UR15, SR_CTAID.Y ;  /* 0x00000000000f79c3 */ /* 0x000fe20000002600 */
[----:B--2---:R-:W-:-:S03]  /*00a0*/  ULEA UR12, UR4, UR12, 0x18 ;  /* 0x0000000c040c7291 */ /* 0x004fc6000f8ec03f */
[----:B------:R-:W-:Y:S01]  /*00b0*/  ULDC UR4, c[0x0][0x10] ;  /* 0x0000040000047ab9 */ /* 0x000fe20000000800 */
[----:B-1----:R-:W-:-:S03]  /*00c0*/  LOP3.LUT R6, R0, 0x7f, RZ, 0xc0, !PT ;  /* 0x0000007f00067812 */ /* 0x002fc600078ec0ff */
[----:B------:R-:W1:Y:S01]  /*00d0*/  S2UR UR5, SR_CTAID.Z ;  /* 0x00000000000579c3 */ /* 0x000e620000002700 */
[----:B---3--:R-:W-:Y:S01]  /*00e0*/  VIADD R2, R2, 0xffffffff ;  /* 0xffffffff02027836 */ /* 0x008fe20000000000 */
[C---:B------:R-:W-:Y:S02]  /*00f0*/  ISETP.GE.U32.AND P0, PT, R6.reuse, 0x20, PT ;  /* 0x000000200600780c */ /* 0x040fe40003f06070 */
[C---:B------:R-:W-:Y:S02]  /*0100*/  ISETP.NE.U32.AND P2, PT, R6.reuse, RZ, PT ;  /* 0x000000ff0600720c */ /* 0x040fe40003f45070 */
[----:B------:R-:W-:Y:S02]  /*0110*/  LEA R11, R6, UR12, 0x2 ;  /* 0x0000000c060b7c11 */ /* 0x000fe4000f8e10ff */
[----:B------:R-:W2:Y:S01]  /*0120*/  S2UR UR30, SR_CTAID.X ;  /* 0x00000000001e79c3 */ /* 0x000ea20000002500 */
[----:B----4-:R-:W-:-:S06]  /*0130*/  VIADD R9, R8, 0xffffffff ;  /* 0xffffffff08097836 */ /* 0x010fcc0000000000 */
[----:B------:R3:W-:Y:S01]  /*0140*/  @!P0 STS [R11], RZ ;  /* 0x000000ff0b008388 */ /* 0x0007e20000000800 */
[----:B------:R-:W-:-:S03]  /*0150*/  NOP ;  /* 0x0000000000007918 */ /* 0x000fc60000000000 */
[----:B------:R3:W-:Y:S01]  /*0160*/  @!P2 STS [UR12+0x24], R2 ;  /* 0x00002402ff00a988 */ /* 0x0007e2000800080c */
[----:B-1----:R-:W-:-:S03]  /*0170*/  UIMAD UR4, UR5, UR4, UR15 ;  /* 0x00000004050472a4 */ /* 0x002fc6000f8e020f */
[----:B------:R3:W-:Y:S01]  /*0180*/  @!P2 STS [UR12+0x20], R9 ;  /* 0x00002009ff00a988 */ /* 0x0007e2000800080c */
[----:B--2---:R-:W-:-:S04]  /*0190*/  UIMAD UR4, UR4, UR6, UR30 ;  /* 0x00000006040472a4 */ /* 0x004fc8000f8e021e */
[----:B------:R-:W-:-:S03]  /*01a0*/  UIMAD UR5, UR4, 0x180, URZ ;  /* 0x00000180040578a4 */ /* 0x000fc6000f8e023f */
[----:B------:R-:W-:Y:S01]  /*01b0*/  UMOV UR4, URZ ;  /* 0x0000003f00047c82 */ /* 0x000fe20008000000 */
[----:B------:R-:W-:-:S04]  /*01c0*/  UIADD3 UR16, UP0, UR5, UR28, URZ ;  /* 0x0000001c05107290 */ /* 0x000fc8000ff1e03f */
[----:B------:R-:W-:Y:S01]  /*01d0*/  ULEA.HI.X.SX32 UR17, UR5, UR29, 0x1, UP0 ;  /* 0x0000001d05117291 */ /* 0x000fe200080f0e3f */
[----:B---3--:R-:W-:Y:S11]  /*01e0*/  @P2 BRA `(.L_x_1) ;  /* 0x0000000000182947 */ /* 0x008ff60003800000 */
[----:B------:R-:W1:Y:S01]  /*01f0*/  LDS R3, [UR12+0x8] ;  /* 0x0000080cff037984 */ /* 0x000e620008000800 */
[----:B------:R-:W2:Y:S01]  /*0200*/  LDC.64 R12, c[0x0][0x210] ;  /* 0x00008400ff0c7b82 */ /* 0x000ea20000000a00 */
[----:B------:R-:W-:Y:S02]  /*0210*/  IMAD.MOV.U32 R4, RZ, RZ, 0x70 ;  /* 0x00000070ff047424 */ /* 0x000fe400078e00ff */
[----:B--2---:R2:W-:Y:S03]  /*0220*/  STS.64 [UR12], R12 ;  /* 0x0000000cff007988 */ /* 0x0045e60008000a0c */
[----:B-1----:R-:W-:-:S05]  /*0230*/  LOP3.LUT R3, R3, 0x10, R4, 0xd8, !PT ;  /* 0x0000001003037812 */ /* 0x002fca00078ed804 */
[----:B------:R2:W-:Y:S02]  /*0240*/  STS [UR12+0x8], R3 ;  /* 0x00000803ff007988 */ /* 0x0005e4000800080c */
.L_x_1:
[----:B------:R-:W-:Y:S05]  /*0250*/  BSYNC B0 ;  /* 0x0000000000007941 */ /* 0x000fea0003800000 */
.L_x_0:
[----:B------:R-:W-:Y:S04]  /*0260*/  BSSY B0, `(.L_x_2) ;  /* 0x000000a000007945 */ /* 0x000fe80003800000 */
[----:B------:R-:W-:Y:S05]  /*0270*/  @P2 BRA `(.L_x_3) ;  /* 0x0000000000202947 */ /* 0x000fea0003800000 */
[----:B--2---:R-:W1:Y:S01]  /*0280*/  LDS R3, [UR12+0x34] ;  /* 0x0000340cff037984 */ /* 0x004e620008000800 */
[----:B------:R-:W-:Y:S02]  /*0290*/  IMAD.MOV.U32 R4, RZ, RZ, 0x3f000000 ;  /* 0x3f000000ff047424 */ /* 0x000fe400078e00ff */
[----:B------:R-:W-:Y:S01]  /*02a0*/  @!P2 IMAD.MOV.U32 R5, RZ, RZ, 0x3f ;  /* 0x0000003fff05a424 */ /* 0x000fe200078e00ff */
[----:B------:R-:W2:Y:S02]  /*02b0*/  @!P2 LDS R10, [UR12+0x38] ;  /* 0x0000380cff0aa984 */ /* 0x000ea40008000800 */
[----:B-1----:R-:W-:Y:S02]  /*02c0*/  LOP3.LUT R3, R3, 0xff000000, R4, 0xb8, !PT ;  /* 0xff00000003037812 */ /* 0x002fe400078eb804 */
[----:B--2---:R-:W-:-:S03]  /*02d0*/  @!P2 LOP3.LUT R4, R10, 0xff, R5, 0xb8, !PT ;  /* 0x000000ff0a04a812 */ /* 0x004fc600078eb805 */
[----:B------:R1:W-:Y:S04]  /*02e0*/  STS [UR12+0x34], R3 ;  /* 0x00003403ff007988 */ /* 0x0003e8000800080c */
[----:B------:R1:W-:Y:S02]  /*02f0*/  @!P2 STS [UR12+0x38], R4 ;  /* 0x00003804ff00a988 */ /* 0x0003e4000800080c */
.L_x_3:
[----:B------:R-:W-:Y:S05]  /*0300*/  BSYNC B0 ;  /* 0x0000000000007941 */ /* 0x000fea0003800000 */
.L_x_2:
[----:B------:R-:W-:Y:S04]  /*0310*/  BSSY B0, `(.L_x_4) ;  /* 0x000000e000007945 */ /* 0x000fe80003800000 */
[----:B------:R-:W-:Y:S05]  /*0320*/  @P2 BRA `(.L_x_5) ;  /* 0x0000000000302947 */ /* 0x000fea0003800000 */
[----:B-1----:R-:W1:Y:S01]  /*0330*/  LDS R4, [UR12+0x34] ;  /* 0x0000340cff047984 */ /* 0x002e620008000800 */
[----:B--2---:R-:W2:Y:S03]  /*0340*/  LDC.64 R12, c[0x0][0x238] ;  /* 0x00008e00ff0c7b82 */ /* 0x004ea60000000a00 */
[----:B------:R-:W3:Y:S01]  /*0350*/  LDS R3, [UR12+0x1c] ;  /* 0x00001c0cff037984 */ /* 0x000ee20008000800 */
[C---:B--2---:R-:W-:Y:S01]  /*0360*/  SHF.L.U64.HI R10, R12.reuse, 0x1, R13 ;  /* 0x000000010c0a7819 */ /* 0x044fe2000001020d */
[----:B------:R-:W-:-:S03]  /*0370*/  IMAD.SHL.U32 R5, R12, 0x2, RZ ;  /* 0x000000020c057824 */ /* 0x000fc600078e00ff */
[--C-:B------:R-:W-:Y:S02]  /*0380*/  SHF.R.U32.HI R12, RZ, 0x4, R10.reuse ;  /* 0x00000004ff0c7819 */ /* 0x100fe4000001160a */
[----:B------:R-:W-:-:S05]  /*0390*/  SHF.R.U64 R5, R5, 0x4, R10 ;  /* 0x0000000405057819 */ /* 0x000fca000000120a */
[----:B------:R4:W-:Y:S01]  /*03a0*/  STS [UR12+0xc], R5 ;  /* 0x00000c05ff007988 */ /* 0x0009e2000800080c */
[----:B-1----:R-:W-:Y:S02]  /*03b0*/  LOP3.LUT R4, R4, 0x7, RZ, 0xb8, !PT ;  /* 0x0000000704047812 */ /* 0x002fe400078eb8ff */
[----:B---3--:R-:W-:-:S03]  /*03c0*/  LOP3.LUT R3, R3, 0xf, R12, 0xb8, !PT ;  /* 0x0000000f03037812 */ /* 0x008fc600078eb80c */
[----:B------:R4:W-:Y:S04]  /*03d0*/  STS [UR12+0x34], R4 ;  /* 0x00003404ff007988 */ /* 0x0009e8000800080c */
[----:B------:R4:W-:Y:S02]  /*03e0*/  STS [UR12+0x1c], R3 ;  /* 0x00001c03ff007988 */ /* 0x0009e4000800080c */
.L_x_5:
[----:B------:R-:W-:Y:S05]  /*03f0*/  BSYNC B0 ;  /* 0x0000000000007941 */ /* 0x000fea0003800000 */
.L_x_4:
[----:B------:R-:W-:Y:S04]  /*0400*/  BSSY B1, `(.L_x_6) ;  /* 0x000001a000017945 */ /* 0x000fe80003800000 */
[----:B------:R-:W-:Y:S04]  /*0410*/  BSSY B0, `(.L_x_7) ;  /* 0x0000015000007945 */ /* 0x000fe80003800000 */
[----:B------:R-:W-:Y:S05]  /*0420*/  @P2 BRA `(.L_x_8) ;  /* 0x0000000000202947 */ /* 0x000fea0003800000 */
[----:B-12-4-:R-:W1:Y:S02]  /*0430*/  LDS R3, [UR12+0x34] ;  /* 0x0000340cff037984 */ /* 0x016e640008000800 */
[----:B-1----:R-:W-:-:S05]  /*0440*/  LOP3.LUT R3, R3, 0x38, RZ, 0xb8, !PT ;  /* 0x0000003803037812 */ /* 0x002fca00078eb8ff */
[----:B------:R1:W-:Y:S01]  /*0450*/  STS [UR12+0x34], R3 ;  /* 0x00003403ff007988 */ /* 0x0003e2000800080c */
[----:B------:R-:W-:Y:S05]  /*0460*/  @P2 BRA `(.L_x_9) ;  /* 0x0000000000202947 */ /* 0x000fea0003800000 */
[----:B-1----:R-:W1:Y:S01]  /*0470*/  LDS R3, [UR12+0x8] ;  /* 0x0000080cff037984 */ /* 0x002e620008000800 */
[----:B------:R-:W-:-:S05]  /*0480*/  IMAD.MOV.U32 R4, RZ, RZ, 0x780 ;  /* 0x00000780ff047424 */ /* 0x000fca00078e00ff */
[----:B-1----:R-:W-:-:S05]  /*0490*/  LOP3.LUT R3, R3, 0x300, R4, 0xd8, !PT ;  /* 0x0000030003037812 */ /* 0x002fca00078ed804 */
[----:B------:R3:W-:Y:S02]  /*04a0*/  STS [UR12+0x8], R3 ;  /* 0x00000803ff007988 */ /* 0x0007e4000800080c */
.L_x_8:
[----:B------:R-:W-:Y:S05]  /*04b0*/  @P2 BRA `(.L_x_10) ;  /* 0x0000000000282947 */ /* 0x000fea0003800000 */
[----:B-1234-:R-:W1:Y:S02]  /*04c0*/  LDS R3, [UR12+0x8] ;  /* 0x0000080cff037984 */ /* 0x01ee640008000800 */
[----:B-1----:R-:W-:-:S05]  /*04d0*/  LOP3.LUT R3, R3, 0x1800, RZ, 0xb8, !PT ;  /* 0x0000180003037812 */ /* 0x002fca00078eb8ff */
[----:B------:R2:W-:Y:S02]  /*04e0*/  STS [UR12+0x8], R3 ;  /* 0x00000803ff007988 */ /* 0x0005e4000800080c */
.L_x_9:
[----:B------:R-:W-:Y:S05]  /*04f0*/  @P2 BREAK B0 ;  /* 0x0000000000002942 */ /* 0x000fea0003800000 */
[----:B------:R-:W-:Y:S05]  /*0500*/  @P2 BRA `(.L_x_11) ;  /* 0x0000000000242947 */ /* 0x000fea0003800000 */
[----:B------:R-:W3:Y:S01]  /*0510*/  LDS R4, [UR12+0x8] ;  /* 0x0000080cff047984 */ /* 0x000ee20008000800 */
[----:B-12---:R-:W-:-:S05]  /*0520*/  IMAD.MOV.U32 R3, RZ, RZ, 0x6000 ;  /* 0x00006000ff037424 */ /* 0x006fca00078e00ff */
[----:B---3--:R-:W-:-:S04]  /*0530*/  LOP3.LUT R3, R4, 0x6000, R3, 0xd8, !PT ;  /* 0x0000600004037812 */ /* 0x008fc800078ed803 */
[----:B------:R-:W-:-:S05]  /*0540*/  LOP3.LUT R3, R3, 0x400000, RZ, 0xb8, !PT ;  /* 0x0040000003037812 */ /* 0x000fca00078eb8ff */
[----:B------:R5:W-:Y:S02]  /*0550*/  STS [UR12+0x8], R3 ;  /* 0x00000803ff007988 */ /* 0x000be4000800080c */
.L_x_10:
[----:B------:R-:W-:Y:S05]  /*0560*/  BSYNC B0 ;  /* 0x0000000000007941 */ /* 0x000fea0003800000 */
.L_x_7:
[----:B-12345:R-:W1:Y:S02]  /*0570*/  @!P2 LDS R3, [UR12+0x8] ;  /* 0x0000080cff03a984 */ /* 0x03ee640008000800 */
[----:B-1----:R-:W-:-:S05]  /*0580*/  @!P2 LOP3.LUT R3, R3, 0x8000, RZ, 0xb8, !PT ;  /* 0x000080000303a812 */ /* 0x002fca00078eb8ff */
[----:B------:R3:W-:Y:S02]  /*0590*/  @!P2 STS [UR12+0x8], R3 ;  /* 0x00000803ff00a988 */ /* 0x0007e4000800080c */
.L_x_11:
[----:B------:R-:W-:Y:S05]  /*05a0*/  BSYNC B1 ;  /* 0x0000000000017941 */ /* 0x000fea0003800000 */
.L_x_6:
[----:B------:R-:W-:Y:S05]  /*05b0*/  WARPSYNC.ALL ;  /* 0x0000000000007948 */ /* 0x000fea0003800000 */
[----:B------:R-:W-:Y:S05]  /*05c0*/  @P0 BRA `(.L_x_12) ;  /* 0x0000000000280947 */ /* 0x000fea0003800000 */
[----:B-123--:R-:W1:Y:S01]  /*05d0*/  S2R R3, SR_LANEID ;  /* 0x0000000000037919 */ /* 0x00ee620000000000 */
[----:B------:R-:W-:Y:S05]  /*05e0*/  WARPSYNC.ALL ;  /* 0x0000000000007948 */ /* 0x000fea0003800000 */
[----:B-1----:R-:W-:-:S05]  /*05f0*/  IMAD.SHL.U32 R3, R3, 0x4, RZ ;  /* 0x0000000403037824 */ /* 0x002fca00078e00ff */
[----:B------:R-:W1:Y:S01]  /*0600*/  LDS R7, [R3+UR12] ;  /* 0x0000000c03077984 */ /* 0x000e620008000800 */
[----:B------:R-:W-:-:S05]  /*0610*/  IADD3 R4, P1, R3, UR16, RZ ;  /* 0x0000001003047c10 */ /* 0x000fca000ff3e0ff */
[----:B------:R-:W-:-:S05]  /*0620*/  IMAD.X R5, RZ, RZ, UR17, P1 ;  /* 0x00000011ff057e24 */ /* 0x000fca00088e06ff */
[----:B-1----:R4:W5:Y:S01]  /*0630*/  ATOMG.E.EXCH.STRONG.GPU PT, RZ, [R4], R7 ;  /* 0x0000000704ff73a8 */ /* 0x00296200041ee100 */
[----:B------:R-:W-:-:S04]  /*0640*/  DEPBAR {5,4,3,2,1,0} ;  /* 0x0000003f0000791a */ /* 0x000fc80000000000 */
[----:B------:R4:W-:Y:S01]  /*0650*/  UTMACCTL.IV [UR16] ;  /* 0x00000000100079b9 */ /* 0x0009e20008000000 */
[----:B------:R-:W-:Y:S01]  /*0660*/  NOP ;  /* 0x0000000000007918 */ /* 0x000fe20000000000 */
.L_x_12:
[----:B------:R-:W-:Y:S05]  /*0670*/  @P0 BRA `(.L_x_13) ;  /* 0x00000000000c0947 */ /* 0x000fea0003800000 */
[----:B------:R0:W-:Y:S01]  /*0680*/  UTMACMDFLUSH ;  /* 0x00000000000079b7 */ /* 0x0001e20000000000 */
[----:B------:R-:W-:Y:S05]  /*0690*/  @P0 BRA `(.L_x_13) ;  /* 0x0000000000040947 */ /* 0x000fea0003800000 */
[----:B------:R-:W-:-:S04]  /*06a0*/  DEPBAR.LE SB0, 0x0 ;  /* 0x000080000000791a */ /* 0x000fc80000000000 */
.L_x_13:
[----:B------:R-:W-:Y:S05]  /*06b0*/  WARPSYNC.ALL ;  /* 0x0000000000007948 */ /* 0x000fea0003800000 */
[----:B-----5:R-:W-:Y:S06]  /*06c0*/  BAR.SYNC.DEFER_BLOCKING 0x0 ;  /* 0x0000000000007b1d */ /* 0x020fec0000010000 */
[----:B------:R-:W-:Y:S02]  /*06d0*/  BSSY B1, `(.L_x_14) ;  /* 0x000000b000017945 */ /* 0x000fe40003800000 */
[----:B------:R-:W-:Y:S06]  /*06e0*/  BAR.SYNC.DEFER_BLOCKING 0x0 ;  /* 0x0000000000007b1d */ /* 0x000fec0000010000 */
[----:B------:R5:W-:Y:S01]  /*06f0*/  @!P0 STS [R11], RZ ;  /* 0x000000ff0b008388 */ /* 0x000be20000000800 */
[----:B------:R-:W-:Y:S01]  /*0700*/  NOP ;  /* 0x0000000000007918 */ /* 0x000fe20000000000 */
[----:B------:R-:W-:Y:S05]  /*0710*/  @P2 BRA `(.L_x_15) ;  /* 0x0000000000182947 */ /* 0x000fea0003800000 */
[----:B-123--:R-:W1:Y:S01]  /*0720*/  LDS R3, [UR12+0x8] ;  /* 0x0000080cff037984 */ /* 0x00ee620008000800 */
[----:B------:R-:W2:Y:S01]  /*0730*/  LDC.64 R12, c[0x0][0x218] ;  /* 0x00008600ff0c7b82 */ /* 0x000ea20000000a00 */
[----:B----4-:R-:W-:Y:S02]  /*0740*/  IMAD.MOV.U32 R4, RZ, RZ, 0x70 ;  /* 0x00000070ff047424 */ /* 0x010fe400078e00ff */
[----:B--2---:R2:W-:Y:S03]  /*0750*/  STS.64 [UR12], R12 ;  /* 0x0000000cff007988 */ /* 0x0045e60008000a0c */
[----:B-1----:R-:W-:-:S05]  /*0760*/  LOP3.LUT R3, R3, 0x10, R4, 0xd8, !PT ;  /* 0x0000001003037812 */ /* 0x002fca00078ed804 */
[----:B------:R2:W-:Y:S02]  /*0770*/  STS [UR12+0x8], R3 ;  /* 0x00000803ff007988 */ /* 0x0005e4000800080c */
.L_x_15:
[----:B----4-:R-:W-:Y:S05]  /*0780*/  BSYNC B1 ;  /* 0x0000000000017941 */ /* 0x010fea0003800000 */
.L_x_14:
[----:B------:R-:W-:Y:S04]  /*0790*/  BSSY B2, `(.L_x_16) ;  /* 0x000000f000027945 */ /* 0x000fe80003800000 */
[----:B------:R-:W-:Y:S04]  /*07a0*/  BSSY B1, `(.L_x_17) ;  /* 0x000000c000017945 */ /* 0x000fe80003800000 */
[----:B------:R-:W-:Y:S05]  /*07b0*/  @P2 BRA `(.L_x_18) ;  /* 0x0000000000282947 */ /* 0x000fea0003800000 */
[----:B-123--:R-:W1:Y:S01]  /*07c0*/  LDS R3, [UR12+0x34] ;  /* 0x0000340cff037984 */ /* 0x00ee620008000800 */
[----:B------:R-:W-:Y:S01]  /*07d0*/  IMAD.MOV.U32 R4, RZ, RZ, 0x3f000000 ;  /* 0x3f000000ff047424 */ /* 0x000fe200078e00ff */
[----:B------:R-:W-:Y:S05]  /*07e0*/  @P2 BREAK B1 ;  /* 0x0000000000012942 */ /* 0x000fea0003800000 */
[----:B-1----:R-:W-:-:S05]  /*07f0*/  LOP3.LUT R3, R3, 0xff000000, R4, 0xb8, !PT ;  /* 0xff00000003037812 */ /* 0x002fca00078eb804 */
[----:B------:R1:W-:Y:S01]  /*0800*/  STS [UR12+0x34], R3 ;  /* 0x00003403ff007988 */ /* 0x0003e2000800080c */
[----:B------:R-:W-:Y:S05]  /*0810*/  @P2 BRA `(.L_x_19) ;  /* 0x0000000000182947 */ /* 0x000fea0003800000 */
[----:B-1----:R-:W1:Y:S01]  /*0820*/  LDS R3, [UR12+0x38] ;  /* 0x0000380cff037984 */ /* 0x002e620008000800 */
[----:B------:R-:W-:-:S05]  /*0830*/  IMAD.MOV.U32 R4, RZ, RZ, 0x3f ;  /* 0x0000003fff047424 */ /* 0x000fca00078e00ff */
[----:B-1----:R-:W-:-:S05]  /*0840*/  LOP3.LUT R3, R3, 0xff, R4, 0xb8, !PT ;  /* 0x000000ff03037812 */ /* 0x002fca00078eb804 */
[----:B------:R4:W-:Y:S02]  /*0850*/  STS [UR12+0x38], R3 ;  /* 0x00003803ff007988 */ /* 0x0009e4000800080c */
.L_x_18:
[----:B------:R-:W-:Y:S05]  /*0860*/  BSYNC B1 ;  /* 0x0000000000017941 */ /* 0x000fea0003800000 */
.L_x_17:
[----:B------:R1:W-:Y:S02]  /*0870*/  @!P2 STS [UR12+0x20], R9 ;  /* 0x00002009ff00a988 */ /* 0x0003e4000800080c */
.L_x_19:
[----:B------:R-:W-:Y:S05]  /*0880*/  BSYNC B2 ;  /* 0x0000000000027941 */ /* 0x000fea0003800000 */
.L_x_16:
[----:B------:R-:W-:Y:S05]  /*0890*/  WARPSYNC.ALL ;  /* 0x0000000000007948 */ /* 0x000fea0003800000 */
[----:B-1234-:R-:W1:Y:S01]  /*08a0*/  LDC R3, c[0x0][0x22c] ;  /* 0x00008b00ff037b82 */ /* 0x01ee620000000800 */
[----:B------:R-:W-:Y:S01]  /*08b0*/  BSSY B2, `(.L_x_20) ;  /* 0x0000010000027945 */ /* 0x000fe20003800000 */
[----:B-1----:R-:W-:-:S05]  /*08c0*/  VIADD R3, R3, 0xffffffff ;  /* 0xffffffff03037836 */ /* 0x002fca0000000000 */
[----:B------:R1:W-:Y:S01]  /*08d0*/  @!P2 STS [UR12+0x24], R3 ;  /* 0x00002403ff00a988 */ /* 0x0003e2000800080c */
[----:B------:R-:W-:Y:S05]  /*08e0*/  @P2 BRA `(.L_x_21) ;  /* 0x0000000000302947 */ /* 0x000fea0003800000 */
[----:B------:R-:W2:Y:S01]  /*08f0*/  LDS R5, [UR12+0x34] ;  /* 0x0000340cff057984 */ /* 0x000ea20008000800 */
[----:B------:R-:W3:Y:S03]  /*0900*/  LDC.64 R12, c[0x0][0x240] ;  /* 0x00009000ff0c7b82 */ /* 0x000ee60000000a00 */
[----:B------:R-:W4:Y:S01]  /*0910*/  LDS R4, [UR12+0x1c] ;  /* 0x00001c0cff047984 */ /* 0x000f220008000800 */
[C---:B---3--:R-:W-:Y:S01]  /*0920*/  SHF.L.U64.HI R10, R12.reuse, 0x1, R13 ;  /* 0x000000010c0a7819 */ /* 0x048fe2000001020d */
[----:B------:R-:W-:-:S03]  /*0930*/  IMAD.SHL.U32 R7, R12, 0x2, RZ ;  /* 0x000000020c077824 */ /* 0x000fc600078e00ff */
[--C-:B------:R-:W-:Y:S02]  /*0940*/  SHF.R.U32.HI R9, RZ, 0x4, R10.reuse ;  /* 0x00000004ff097819 */ /* 0x100fe4000001160a */
[----:B------:R-:W-:-:S05]  /*0950*/  SHF.R.U64 R7, R7, 0x4, R10 ;  /* 0x0000000407077819 */ /* 0x000fca000000120a */
[----:B------:R3:W-:Y:S01]  /*0960*/  STS [UR12+0xc], R7 ;  /* 0x00000c07ff007988 */ /* 0x0007e2000800080c */
[----:B--2---:R-:W-:Y:S02]  /*0970*/  LOP3.LUT R5, R5, 0x7, RZ, 0xb8, !PT ;  /* 0x0000000705057812 */ /* 0x004fe400078eb8ff */
[----:B----4-:R-:W-:-:S03]  /*0980*/  LOP3.LUT R4, R4, 0xf, R9, 0xb8, !PT ;  /* 0x0000000f04047812 */ /* 0x010fc600078eb809 */
[----:B------:R3:W-:Y:S04]  /*0990*/  STS [UR12+0x34], R5 ;  /* 0x00003405ff007988 */ /* 0x0007e8000800080c */
[----:B------:R3:W-:Y:S02]  /*09a0*/  STS [UR12+0x1c], R4 ;  /* 0x00001c04ff007988 */ /* 0x0007e4000800080c */
.L_x_21:
[----:B------:R-:W-:Y:S05]  /*09b0*/  BSYNC B2 ;  /* 0x0000000000027941 */ /* 0x000fea0003800000 */
.L_x_20:
[----:B------:R-:W-:Y:S04]  /*09c0*/  BSSY B3, `(.L_x_22) ;  /* 0x000001a000037945 */ /* 0x000fe80003800000 */
[----:B------:R-:W-:Y:S04]  /*09d0*/  BSSY B2, `(.L_x_23) ;  /* 0x0000015000027945 */ /* 0x000fe80003800000 */
[----:B------:R-:W-:Y:S05]  /*09e0*/  @P2 BRA `(.L_x_24) ;  /* 0x0000000000202947 */ /* 0x000fea0003800000 */
[----:B---3--:R-:W2:Y:S02]  /*09f0*/  LDS R4, [UR12+0x34] ;  /* 0x0000340cff047984 */ /* 0x008ea40008000800 */
[----:B--2---:R-:W-:-:S05]  /*0a00*/  LOP3.LUT R4, R4, 0x38, RZ, 0xb8, !PT ;  /* 0x0000003804047812 */ /* 0x004fca00078eb8ff */
[----:B------:R2:W-:Y:S01]  /*0a10*/  STS [UR12+0x34], R4 ;  /* 0x00003404ff007988 */ /* 0x0005e2000800080c */
[----:B------:R-:W-:Y:S05]  /*0a20*/  @P2 BRA `(.L_x_25) ;  /* 0x0000000000202947 */ /* 0x000fea0003800000 */
[----:B--2---:R-:W2:Y:S01]  /*0a30*/  LDS R4, [UR12+0x8] ;  /* 0x0000080cff047984 */ /* 0x004ea20008000800 */
[----:B------:R-:W-:-:S05]  /*0a40*/  IMAD.MOV.U32 R5, RZ, RZ, 0x780 ;  /* 0x00000780ff057424 */ /* 0x000fca00078e00ff */
[----:B--2---:R-:W-:-:S05]  /*0a50*/  LOP3.LUT R4, R4, 0x300, R5, 0xd8, !PT ;  /* 0x0000030004047812 */ /* 0x004fca00078ed805 */
[----:B------:R2:W-:Y:S02]  /*0a60*/  STS [UR12+0x8], R4 ;  /* 0x00000804ff007988 */ /* 0x0005e4000800080c */
.L_x_24:
[----:B------:R-:W-:Y:S05]  /*0a70*/  @P2 BRA `(.L_x_26) ;  /* 0x0000000000282947 */ /* 0x000fea0003800000 */
[----:B--23--:R-:W2:Y:S02]  /*0a80*/  LDS R4, [UR12+0x8] ;  /* 0x0000080cff047984 */ /* 0x00cea40008000800 */
[----:B--2---:R-:W-:-:S05]  /*0a90*/  LOP3.LUT R4, R4, 0x1800, RZ, 0xb8, !PT ;  /* 0x0000180004047812 */ /* 0x004fca00078eb8ff */
[----:B------:R3:W-:Y:S02]  /*0aa0*/  STS [UR12+0x8], R4 ;  /* 0x00000804ff007988 */ /* 0x0007e4000800080c */
.L_x_25:
[----:B------:R-:W-:Y:S05]  /*0ab0*/  @P2 BREAK B2 ;  /* 0x0000000000022942 */ /* 0x000fea0003800000 */
[----:B------:R-:W-:Y:S05]  /*0ac0*/  @P2 BRA `(.L_x_27) ;  /* 0x0000000000242947 */ /* 0x000fea0003800000 */
[----:B--23--:R-:W2:Y:S01]  /*0ad0*/  LDS R4, [UR12+0x8] ;  /* 0x0000080cff047984 */ /* 0x00cea20008000800 */
[----:B------:R-:W-:-:S05]  /*0ae0*/  IMAD.MOV.U32 R5, RZ, RZ, 0x6000 ;  /* 0x00006000ff057424 */ /* 0x000fca00078e00ff */
[----:B--2---:R-:W-:-:S04]  /*0af0*/  LOP3.LUT R4, R4, 0x6000, R5, 0xd8, !PT ;  /* 0x0000600004047812 */ /* 0x004fc800078ed805 */
[----:B------:R-:W-:-:S05]  /*0b00*/  LOP3.LUT R4, R4, 0x400000, RZ, 0xb8, !PT ;  /* 0x0040000004047812 */ /* 0x000fca00078eb8ff */
[----:B------:R4:W-:Y:S02]  /*0b10*/  STS [UR12+0x8], R4 ;  /* 0x00000804ff007988 */ /* 0x0009e4000800080c */
.L_x_26:
[----:B------:R-:W-:Y:S05]  /*0b20*/  BSYNC B2 ;  /* 0x0000000000027941 */ /* 0x000fea0003800000 */
.L_x_23:
[----:B--234-:R-:W2:Y:S02]  /*0b30*/  @!P2 LDS R4, [UR12+0x8] ;  /* 0x0000080cff04a984 */ /* 0x01cea40008000800 */
[----:B--2---:R-:W-:-:S05]  /*0b40*/  @!P2 LOP3.LUT R4, R4, 0x8000, RZ, 0xb8, !PT ;  /* 0x000080000404a812 */ /* 0x004fca00078eb8ff */
[----:B------:R4:W-:Y:S02]  /*0b50*/  @!P2 STS [UR12+0x8], R4 ;  /* 0x00000804ff00a988 */ /* 0x0009e4000800080c */
.L_x_27:
[----:B------:R-:W-:Y:S05]  /*0b60*/  BSYNC B3 ;  /* 0x0000000000037941 */ /* 0x000fea0003800000 */
.L_x_22:
[----:B------:R-:W-:Y:S05]  /*0b70*/  WARPSYNC.ALL ;  /* 0x0000000000007948 */ /* 0x000fea0003800000 */
[----:B------:R-:W-:-:S04]  /*0b80*/  UIADD3 UR19, UR5, 0x80, URZ ;  /* 0x0000008005137890 */ /* 0x000fc8000fffe03f */
[----:B------:R-:W-:-:S04]  /*0b90*/  UIADD3 UR18, UP0, UR19, UR28, URZ ;  /* 0x0000001c13127290 */ /* 0x000fc8000ff1e03f */
[----:B------:R-:W-:Y:S01]  /*0ba0*/  ULEA.HI.X.SX32 UR19, UR19, UR29, 0x1, UP0 ;  /* 0x0000001d13137291 */ /* 0x000fe200080f0e3f */
[----:B------:R-:W-:Y:S11]  /*0bb0*/  @P0 BRA `(.L_x_28) ;  /* 0x0000000000280947 */ /* 0x000ff60003800000 */
[----:B--234-:R-:W2:Y:S01]  /*0bc0*/  S2R R4, SR_LANEID ;  /* 0x0000000000047919 */ /* 0x01cea20000000000 */
[----:B------:R-:W-:Y:S05]  /*0bd0*/  WARPSYNC.ALL ;  /* 0x0000000000007948 */ /* 0x000fea0003800000 */
[----:B--2---:R-:W-:-:S05]  /*0be0*/  IMAD.SHL.U32 R9, R4, 0x4, RZ ;  /* 0x0000000404097824 */ /* 0x004fca00078e00ff */
[----:B------:R-:W2:Y:S01]  /*0bf0*/  LDS R7, [R9+UR12] ;  /* 0x0000000c09077984 */ /* 0x000ea20008000800 */
[----:B------:R-:W-:-:S05]  /*0c00*/  IADD3 R4, P1, R9, UR18, RZ ;  /* 0x0000001209047c10 */ /* 0x000fca000ff3e0ff */
[----:B------:R-:W-:-:S05]  /*0c10*/  IMAD.X R5, RZ, RZ, UR19, P1 ;  /* 0x00000013ff057e24 */ /* 0x000fca00088e06ff */
[----:B--2---:R2:W3:Y:S01]  /*0c20*/  ATOMG.E.EXCH.STRONG.GPU PT, RZ, [R4], R7 ;  /* 0x0000000704ff73a8 */ /* 0x0044e200041ee100 */
[----:B------:R-:W-:-:S04]  /*0c30*/  DEPBAR {5,4,3,2,1,0} ;  /* 0x0000003f0000791a */ /* 0x000fc80000000000 */
[----:B------:R2:W-:Y:S01]  /*0c40*/  UTMACCTL.IV [UR18] ;  /* 0x00000000120079b9 */ /* 0x0005e20008000000 */
[----:B------:R-:W-:Y:S01]  /*0c50*/  NOP ;  /* 0x0000000000007918 */ /* 0x000fe20000000000 */
.L_x_28:
[----:B------:R-:W-:Y:S05]  /*0c60*/  @P0 BRA `(.L_x_29) ;  /* 0x00000000000c0947 */ /* 0x000fea0003800000 */
[----:B------:R0:W-:Y:S01]  /*0c70*/  UTMACMDFLUSH ;  /* 0x00000000000079b7 */ /* 0x0001e20000000000 */
[----:B------:R-:W-:Y:S05]  /*0c80*/  @P0 BRA `(.L_x_29) ;  /* 0x0000000000040947 */ /* 0x000fea0003800000 */
[----:B------:R-:W-:-:S04]  /*0c90*/  DEPBAR.LE SB0, 0x0 ;  /* 0x000080000000791a */ /* 0x000fc80000000000 */
.L_x_29:
[----:B------:R-:W-:Y:S05]  /*0ca0*/  WARPSYNC.ALL ;  /* 0x0000000000007948 */ /* 0x000fea0003800000 */
[----:B---3--:R-:W-:Y:S06]  /*0cb0*/  BAR.SYNC.DEFER_BLOCKING 0x0 ;  /* 0x0000000000007b1d */ /* 0x008fec0000010000 */
[----:B------:R-:W-:Y:S02]  /*0cc0*/  BSSY B3, `(.L_x_30) ;  /* 0x000000b000037945 */ /* 0x000fe40003800000 */
[----:B------:R-:W-:Y:S06]  /*0cd0*/  BAR.SYNC.DEFER_BLOCKING 0x0 ;  /* 0x0000000000007b1d */ /* 0x000fec0000010000 */
[----:B------:R3:W-:Y:S01]  /*0ce0*/  @!P0 STS [R11], RZ ;  /* 0x000000ff0b008388 */ /* 0x0007e20000000800 */
[----:B------:R-:W-:Y:S01]  /*0cf0*/  NOP ;  /* 0x0000000000007918 */ /* 0x000fe20000000000 */
[----:B------:R-:W-:Y:S05]  /*0d00*/  @P2 BRA `(.L_x_31) ;  /* 0x0000000000182947 */ /* 0x000fea0003800000 */
[----:B--2-4-:R-:W2:Y:S01]  /*0d10*/  LDS R4, [UR12+0x8] ;  /* 0x0000080cff047984 */ /* 0x014ea20008000800 */
[----:B---3-5:R-:W3:Y:S01]  /*0d20*/  LDC.64 R10, c[0x0][0x220] ;  /* 0x00008800ff0a7b82 */ /* 0x028ee20000000a00 */
[----:B------:R-:W-:Y:S02]  /*0d30*/  IMAD.MOV.U32 R5, RZ, RZ, 0x70 ;  /* 0x00000070ff057424 */ /* 0x000fe400078e00ff */
[----:B---3--:R3:W-:Y:S03]  /*0d40*/  STS.64 [UR12], R10 ;  /* 0x0000000aff007988 */ /* 0x0087e60008000a0c */
[----:B--2---:R-:W-:-:S05]  /*0d50*/  LOP3.LUT R4, R4, 0x10, R5, 0xd8, !PT ;  /* 0x0000001004047812 */ /* 0x004fca00078ed805 */
[----:B------:R3:W-:Y:S02]  /*0d60*/  STS [UR12+0x8], R4 ;  /* 0x00000804ff007988 */ /* 0x0007e4000800080c */
.L_x_31:
[----:B--2---:R-:W-:Y:S05]  /*0d70*/  BSYNC B3 ;  /* 0x0000000000037941 */ /* 0x004fea0003800000 */
.L_x_30:
[----:B------:R-:W-:Y:S04]  /*0d80*/  BSSY B4, `(.L_x_32) ;  /* 0x0000011000047945 */ /* 0x000fe80003800000 */
[----:B------:R-:W-:Y:S04]  /*0d90*/  BSSY B3, `(.L_x_33) ;  /* 0x000000e000037945 */ /* 0x000fe80003800000 */
[----:B------:R-:W-:Y:S05]  /*0da0*/  @P2 BRA `(.L_x_34) ;  /* 0x0000000000242947 */ /* 0x000fea0003800000 */
[----:B---34-:R-:W2:Y:S01]  /*0db0*/  LDS R4, [UR12+0x34] ;  /* 0x0000340cff047984 */ /* 0x018ea20008000800 */
[----:B------:R-:W-:-:S05]  /*0dc0*/  IMAD.MOV.U32 R5, RZ, RZ, 0x3f000000 ;  /* 0x3f000000ff057424 */ /* 0x000fca00078e00ff */
[----:B--2---:R-:W-:-:S05]  /*0dd0*/  LOP3.LUT R4, R4, 0xff000000, R5, 0xb8, !PT ;  /* 0xff00000004047812 */ /* 0x004fca00078eb805 */
[----:B------:R2:W-:Y:S01]  /*0de0*/  STS [UR12+0x34], R4 ;  /* 0x00003404ff007988 */ /* 0x0005e2000800080c */
[----:B------:R-:W-:Y:S05]  /*0df0*/  @P2 BRA `(.L_x_35) ;  /* 0x00000000001c2947 */ /* 0x000fea0003800000 */
[----:B--2---:R-:W2:Y:S01]  /*0e00*/  LDS R4, [UR12+0x38] ;  /* 0x0000380cff047984 */ /* 0x004ea20008000800 */
[----:B------:R-:W-:-:S05]  /*0e10*/  IMAD.MOV.U32 R5, RZ, RZ, 0x3f ;  /* 0x0000003fff057424 */ /* 0x000fca00078e00ff */
[----:B--2---:R-:W-:-:S05]  /*0e20*/  LOP3.LUT R4, R4, 0xff, R5, 0xb8, !PT ;  /* 0x000000ff04047812 */ /* 0x004fca00078eb805 */
[----:B------:R2:W-:Y:S02]  /*0e30*/  STS [UR12+0x38], R4 ;  /* 0x00003804ff007988 */ /* 0x0005e4000800080c */
.L_x_34:
[----:B------:R-:W-:Y:S05]  /*0e40*/  @P2 BREAK B3 ;  /* 0x0000000000032942 */ /* 0x000fea0003800000 */
[----:B------:R-:W-:Y:S05]  /*0e50*/  @P2 BRA `(.L_x_36) ;  /* 0x00000000000c2947 */ /* 0x000fea0003800000 */
[----:B------:R1:W-:Y:S02]  /*0e60*/  STS [UR12+0x20], R3 ;  /* 0x00002003ff007988 */ /* 0x0003e4000800080c */
.L_x_35:
[----:B------:R-:W-:Y:S05]  /*0e70*/  BSYNC B3 ;  /* 0x0000000000037941 */ /* 0x000fea0003800000 */
.L_x_33:
[----:B------:R1:W-:Y:S02]  /*0e80*/  @!P2 STS [UR12+0x24], R2 ;  /* 0x00002402ff00a988 */ /* 0x0003e4000800080c */
.L_x_36:
[----:B------:R-:W-:Y:S05]  /*0e90*/  BSYNC B4 ;  /* 0x0000000000047941 */ /* 0x000fea0003800000 */
.L_x_32:
[----:B------:R-:W-:Y:S05]  /*0ea0*/  WARPSYNC.ALL ;  /* 0x0000000000007948 */ /* 0x000fea0003800000 */
[----:B------:R-:W-:Y:S04]  /*0eb0*/  BSSY B4, `(.L_x_37) ;  /* 0x000000e000047945 */ /* 0x000fe80003800000 */
[----:B------:R-:W-:Y:S05]  /*0ec0*/  @P2 BRA `(.L_x_38) ;  /* 0x0000000000302947 */ /* 0x000fea0003800000 */
[----:B-1----:R-:W1:Y:S01]  /*0ed0*/  LDS R3, [UR12+0x34] ;  /* 0x0000340cff037984 */ /* 0x002e620008000800 */
[----:B--234-:R-:W2:Y:S03]  /*0ee0*/  LDC.64 R4, c[0x0][0x248] ;  /* 0x00009200ff047b82 */ /* 0x01cea60000000a00 */
        /* <DEDUP_REMOVED lines=10> */
.L_x_38:
[----:B------:R-:W-:Y:S05]  /*0f90*/  BSYNC B4 ;  /* 0x0000000000047941 */ /* 0x000fea0003800000 */
.L_x_37:
[----:B------:R-:W-:Y:S04]  /*0fa0*/  BSSY B4, `(.L_x_39) ;  /* 0x000001a000047945 */ /* 0x000fe80003800000 */
[----:B------:R-:W-:Y:S04]  /*0fb0*/  BSSY B5, `(.L_x_40) ;  /* 0x0000015000057945 */ /* 0x000fe80003800000 */
[----:B------:R-:W-:Y:S05]  /*0fc0*/  @P2 BRA `(.L_x_41) ;  /* 0x0000000000202947 */ /* 0x000fea0003800000 */
[----:B-12---:R-:W1:Y:S02]  /*0fd0*/  LDS R2, [UR12+0x34] ;  /* 0x0000340cff027984 */ /* 0x006e640008000800 */
[----:B-1----:R-:W-:-:S05]  /*0fe0*/  LOP3.LUT R2, R2, 0x38, RZ, 0xb8, !PT ;  /* 0x0000003802027812 */ /* 0x002fca00078eb8ff */
[----:B------:R1:W-:Y:S01]  /*0ff0*/  STS [UR12+0x34], R2 ;  /* 0x00003402ff007988 */ /* 0x0003e2000800080c */
[----:B------:R-:W-:Y:S05]  /*1000*/  @P2 BRA `(.L_x_42) ;  /* 0x0000000000202947 */ /* 0x000fea0003800000 */
[----:B-1----:R-:W1:Y:S01]  /*1010*/  LDS R2, [UR12+0x8] ;  /* 0x0000080cff027984 */ /* 0x002e620008000800 */
[----:B------:R-:W-:-:S05]  /*1020*/  IMAD.MOV.U32 R3, RZ, RZ, 0x780 ;  /* 0x00000780ff037424 */ /* 0x000fca00078e00ff */
[----:B-1----:R-:W-:-:S05]  /*1030*/  LOP3.LUT R2, R2, 0x300, R3, 0xd8, !PT ;  /* 0x0000030002027812 */ /* 0x002fca00078ed803 */
[----:B------:R1:W-:Y:S02]  /*1040*/  STS [UR12+0x8], R2 ;  /* 0x00000802ff007988 */ /* 0x0003e4000800080c */
.L_x_41:
[----:B------:R-:W-:Y:S05]  /*1050*/  @P2 BRA `(.L_x_43) ;  /* 0x0000000000282947 */ /* 0x000fea0003800000 */
[----:B-12---:R-:W1:Y:S02]  /*1060*/  LDS R2, [UR12+0x8] ;  /* 0x0000080cff027984 */ /* 0x006e640008000800 */
[----:B-1----:R-:W-:-:S05]  /*1070*/  LOP3.LUT R2, R2, 0x1800, RZ, 0xb8, !PT ;  /* 0x0000180002027812 */ /* 0x002fca00078eb8ff */
[----:B------:R2:W-:Y:S02]  /*1080*/  STS [UR12+0x8], R2 ;  /* 0x00000802ff007988 */ /* 0x0005e4000800080c */
.L_x_42:
[----:B------:R-:W-:Y:S05]  /*1090*/  @P2 BREAK B5 ;  /* 0x0000000000052942 */ /* 0x000fea0003800000 */
[----:B------:R-:W-:Y:S05]  /*10a0*/  @P2 BRA `(.L_x_44) ;  /* 0x0000000000242947 */ /* 0x000fea0003800000 */
[----:B-12---:R-:W1:Y:S01]  /*10b0*/  LDS R2, [UR12+0x8] ;  /* 0x0000080cff027984 */ /* 0x006e620008000800 */
[----:B------:R-:W-:-:S05]  /*10c0*/  IMAD.MOV.U32 R3, RZ, RZ, 0x6000 ;  /* 0x00006000ff037424 */ /* 0x000fca00078e00ff */
[----:B-1----:R-:W-:-:S04]  /*10d0*/  LOP3.LUT R2, R2, 0x6000, R3, 0xd8, !PT ;  /* 0x0000600002027812 */ /* 0x002fc800078ed803 */
[----:B------:R-:W-:-:S05]  /*10e0*/  LOP3.LUT R2, R2, 0x400000, RZ, 0xb8, !PT ;  /* 0x0040000002027812 */ /* 0x000fca00078eb8ff */
[----:B------:R1:W-:Y:S02]  /*10f0*/  STS [UR12+0x8], R2 ;  /* 0x00000802ff007988 */ /* 0x0003e4000800080c */
.L_x_43:
[----:B------:R-:W-:Y:S05]  /*1100*/  BSYNC B5 ;  /* 0x0000000000057941 */ /* 0x000fea0003800000 */
.L_x_40:
[----:B-12---:R-:W1:Y:S02]  /*1110*/  @!P2 LDS R2, [UR12+0x8] ;  /* 0x0000080cff02a984 */ /* 0x006e640008000800 */
[----:B-1----:R-:W-:-:S05]  /*1120*/  @!P2 LOP3.LUT R2, R2, 0x8000, RZ, 0xb8, !PT ;  /* 0x000080000202a812 */ /* 0x002fca00078eb8ff */
[----:B------:R1:W-:Y:S02]  /*1130*/  @!P2 STS [UR12+0x8], R2 ;  /* 0x00000802ff00a988 */ /* 0x0003e4000800080c */
.L_x_44:
[----:B------:R-:W-:Y:S05]  /*1140*/  BSYNC B4 ;  /* 0x0000000000047941 */ /* 0x000fea0003800000 */
.L_x_39:
[----:B------:R-:W-:Y:S05]  /*1150*/  WARPSYNC.ALL ;  /* 0x0000000000007948 */ /* 0x000fea0003800000 */
[----:B------:R-:W-:Y:S01]  /*1160*/  UIADD3 UR5, UR5, 0x100, URZ ;  /* 0x0000010005057890 */ /* 0x000fe2000fffe03f */
[----:B------:R-:W-:Y:S02]  /*1170*/  ISETP.GE.AND P1, PT, R8, 0x1, PT ;  /* 0x000000010800780c */ /* 0x000fe40003f26270 */
[----:B------:R-:W-:Y:S02]  /*1180*/  CS2R R24, SRZ ;  /* 0x0000000000187805 */ /* 0x000fe4000001ff00 */
[----:B------:R-:W-:Y:S01]  /*1190*/  CS2R R26, SRZ ;  /* 0x00000000001a7805 */ /* 0x000fe2000001ff00 */
[----:B------:R-:W-:Y:S01]  /*11a0*/  UIADD3 UR28, UP0, UR5, UR28, URZ ;  /* 0x0000001c051c7290 */ /* 0x000fe2000ff1e03f */
[----:B------:R-:W-:-:S02]  /*11b0*/  CS2R R28, SRZ ;  /* 0x00000000001c7805 */ /* 0x000fc4000001ff00 */
[----:B------:R-:W-:Y:S02]  /*11c0*/  CS2R R30, SRZ ;  /* 0x00000000001e7805 */ /* 0x000fe4000001ff00 */
[----:B------:R-:W-:Y:S01]  /*11d0*/  CS2R R32, SRZ ;  /* 0x0000000000207805 */ /* 0x000fe2000001ff00 */
[----:B------:R-:W-:Y:S01]  /*11e0*/  ULEA.HI.X.SX32 UR29, UR5, UR29, 0x1, UP0 ;  /* 0x0000001d051d7291 */ /* 0x000fe200080f0e3f */
[----:B------:R-:W-:Y:S01]  /*11f0*/  IMAD.MOV.U32 R34, RZ, RZ, RZ ;  /* 0x000000ffff227224 */ /* 0x000fe200078e00ff */
[----:B------:R-:W-:Y:S10]  /*1200*/  @P0 BRA `(.L_x_45) ;  /* 0x0000000000280947 */ /* 0x000ff40003800000 */
[----:B-12---:R-:W3:Y:S01]  /*1210*/  S2R R2, SR_LANEID ;  /* 0x0000000000027919 */ /* 0x006ee20000000000 */
[----:B------:R-:W-:Y:S05]  /*1220*/  WARPSYNC.ALL ;  /* 0x0000000000007948 */ /* 0x000fea0003800000 */
[----:B---34-:R-:W-:-:S05]  /*1230*/  IMAD.SHL.U32 R4, R2, 0x4, RZ ;  /* 0x0000000402047824 */ /* 0x018fca00078e00ff */
[----:B------:R-:W1:Y:S01]  /*1240*/  LDS R5, [R4+UR12] ;  /* 0x0000000c04057984 */ /* 0x000e620008000800 */
[----:B------:R-:W-:-:S05]  /*1250*/  IADD3 R2, P3, R4, UR28, RZ ;  /* 0x0000001c04027c10 */ /* 0x000fca000ff7e0ff */
[----:B------:R-:W-:-:S05]  /*1260*/  IMAD.X R3, RZ, RZ, UR29, P3 ;  /* 0x0000001dff037e24 */ /* 0x000fca00098e06ff */
[----:B-1----:R1:W2:Y:S01]  /*1270*/  ATOMG.E.EXCH.STRONG.GPU PT, RZ, [R2], R5 ;  /* 0x0000000502ff73a8 */ /* 0x0022a200041ee100 */
[----:B------:R-:W-:-:S04]  /*1280*/  DEPBAR {5,4,3,2,1,0} ;  /* 0x0000003f0000791a */ /* 0x000fc80000000000 */
[----:B------:R1:W-:Y:S01]  /*1290*/  UTMACCTL.IV [UR28] ;  /* 0x000000001c0079b9 */ /* 0x0003e20008000000 */
[----:B------:R-:W-:Y:S01]  /*12a0*/  NOP ;  /* 0x0000000000007918 */ /* 0x000fe20000000000 */
.L_x_45:
[----:B------:R-:W-:Y:S05]  /*12b0*/  @P0 BRA `(.L_x_46) ;  /* 0x00000000000c0947 */ /* 0x000fea0003800000 */
[----:B------:R0:W-:Y:S01]  /*12c0*/  UTMACMDFLUSH ;  /* 0x00000000000079b7 */ /* 0x0001e20000000000 */
[----:B------:R-:W-:Y:S05]  /*12d0*/  @P0 BRA `(.L_x_46) ;  /* 0x0000000000040947 */ /* 0x000fea0003800000 */
[----:B------:R-:W-:-:S04]  /*12e0*/  DEPBAR.LE SB0, 0x0 ;  /* 0x000080000000791a */ /* 0x000fc80000000000 */
.L_x_46:
[----:B------:R-:W-:Y:S05]  /*12f0*/  WARPSYNC.ALL ;  /* 0x0000000000007948 */ /* 0x000fea0003800000 */
[----:B--2---:R-:W-:Y:S01]  /*1300*/  BAR.SYNC.DEFER_BLOCKING 0x0 ;  /* 0x0000000000007b1d */ /* 0x004fe20000010000 */
[----:B------:R-:W-:Y:S01]  /*1310*/  USHF.L.U32 UR23, UR30, 0x6, URZ ;  /* 0x000000061e177899 */ /* 0x000fe2000800063f */
[----:B------:R-:W-:Y:S01]  /*1320*/  IMAD.MOV.U32 R35, RZ, RZ, RZ ;  /* 0x000000ffff237224 */ /* 0x000fe200078e00ff */
[----:B------:R-:W-:Y:S01]  /*1330*/  USHF.L.U32 UR27, UR15, 0x6, URZ ;  /* 0x000000060f1b7899 */ /* 0x000fe2000800063f */
[----:B------:R-:W-:Y:S02]  /*1340*/  CS2R R36, SRZ ;  /* 0x0000000000247805 */ /* 0x000fe4000001ff00 */
[----:B------:R-:W-:Y:S01]  /*1350*/  CS2R R38, SRZ ;  /* 0x0000000000267805 */ /* 0x000fe2000001ff00 */
[----:B------:R-:W-:Y:S01]  /*1360*/  VOTEU.ALL UP0, P2 ;  /* 0x00000000003f7886 */ /* 0x000fe20001000000 */
[----:B------:R-:W-:Y:S01]  /*1370*/  UMOV UR6, 0x1 ;  /* 0x0000000100067882 */ /* 0x000fe20000000000 */
[----:B------:R-:W-:Y:S01]  /*1380*/  VOTEU.ALL UP1, P2 ;  /* 0x00000000003f7886 */ /* 0x000fe20001020000 */
[----:B------:R-:W-:Y:S01]  /*1390*/  VOTEU.ALL UP2, P2 ;  /* 0x00000000003f7886 */ /* 0x000fe20001040000 */
[----:B------:R-:W-:Y:S01]  /*13a0*/  VOTEU.ALL UP3, P2 ;  /* 0x00000000003f7886 */ /* 0x000fe20001060000 */
[----:B------:R-:W-:-:S04]  /*13b0*/  @!UP0 UIADD3 UR8, -UR6, 0x100000, URZ ;  /* 0x0010000006088890 */ /* 0x000fc8000fffe13f */
[----:B------:R-:W-:Y:S02]  /*13c0*/  @!UP0 USHF.L.U32 UR9, UR8, 0xb, URZ ;  /* 0x0000000b08098899 */ /* 0x000fe4000800063f */
[----:B------:R-:W-:Y:S01]  /*13d0*/  @!UP0 USHF.L.U32 UR8, UR8, 0x1, URZ ;  /* 0x0000000108088899 */ /* 0x000fe2000800063f */
[----:B------:R-:W-:Y:S01]  /*13e0*/  CS2R R40, SRZ ;  /* 0x0000000000287805 */ /* 0x000fe2000001ff00 */
        /* <DEDUP_REMOVED lines=12> */
[----:B------:R-:W-:Y:S01]  /*14b0*/  VOTEU.ALL UP0, P2 ;  /* 0x00000000003f7886 */ /* 0x000fe20001000000 */
[----:B------:R-:W-:Y:S02]  /*14c0*/  CS2R R48, SRZ ;  /* 0x0000000000307805 */ /* 0x000fe4000001ff00 */
[----:B------:R-:W-:Y:S02]  /*14d0*/  CS2R R50, SRZ ;  /* 0x0000000000327805 */ /* 0x000fe4000001ff00 */
[----:B------:R-:W-:Y:S02]  /*14e0*/  CS2R R52, SRZ ;  /* 0x0000000000347805 */ /* 0x000fe4000001ff00 */
[----:B------:R-:W-:Y:S01]  /*14f0*/  CS2R R54, SRZ ;  /* 0x0000000000367805 */ /* 0x000fe2000001ff00 */
[----:B------:R-:W2:Y:S02]  /*1500*/  FENCE.VIEW.ASYNC.S ;  /* 0x00000000000073c6 */ /* 0x000ea40000000000 */
[----:B--2---:R2:W4:Y:S02]  /*1510*/  @!UP0 SYNCS.EXCH.64 URZ, [UR12+0x20000], UR8 ;  /* 0x020000080c3f85b2 */ /* 0x0045240008000100 */
[----:B----4-:R-:W-:Y:S06]  /*1520*/  BAR.SYNC.DEFER_BLOCKING 0x0 ;  /* 0x0000000000007b1d */ /* 0x010fec0000010000 */
[----:B------:R2:W4:Y:S02]  /*1530*/  @!UP1 SYNCS.EXCH.64 URZ, [UR12+0x20008], UR10 ;  /* 0x0200080a0c3f95b2 */ /* 0x0005240008000100 */
[----:B----4-:R-:W-:Y:S06]  /*1540*/  BAR.SYNC.DEFER_BLOCKING 0x0 ;  /* 0x0000000000007b1d */ /* 0x010fec0000010000 */
[----:B------:R2:W4:Y:S02]  /*1550*/  @!UP2 SYNCS.EXCH.64 URZ, [UR12+0x20010], UR20 ;  /* 0x020010140c3fa5b2 */ /* 0x0005240008000100 */
[----:B----4-:R-:W-:Y:S06]  /*1560*/  BAR.SYNC.DEFER_BLOCKING 0x0 ;  /* 0x0000000000007b1d */ /* 0x010fec0000010000 */
[----:B------:R2:W4:Y:S01]  /*1570*/  @!UP3 SYNCS.EXCH.64 URZ, [UR12+0x20018], UR6 ;  /* 0x020018060c3fb5b2 */ /* 0x0005220008000100 */
[----:B------:R-:W-:Y:S05]  /*1580*/  @!P1 BRA `(.L_x_47) ;  /* 0x0000000400949947 */ /* 0x000fea0003800000 */
[----:B-1----:R-:W-:Y:S02]  /*1590*/  SHF.R.U32.HI R2, RZ, 0x5, R0 ;  /* 0x00000005ff027819 */ /* 0x002fe40000011600 */
[----:B------:R-:W-:Y:S02]  /*15a0*/  CS2R R24, SRZ ;  /* 0x0000000000187805 */ /* 0x000fe4000001ff00 */
[----:B------:R-:W-:Y:S02]  /*15b0*/  CS2R R26, SRZ ;  /* 0x00000000001a7805 */ /* 0x000fe4000001ff00 */
[----:B------:R-:W-:Y:S02]  /*15c0*/  CS2R R28, SRZ ;  /* 0x00000000001c7805 */ /* 0x000fe4000001ff00 */
[----:B------:R-:W-:Y:S02]  /*15d0*/  R2UR UR13, R2 ;  /* 0x00000000020d72ca */ /* 0x000fe400000e0000 */
[----:B------:R-:W-:-:S02]  /*15e0*/  CS2R R30, SRZ ;  /* 0x00000000001e7805 */ /* 0x000fc4000001ff00 */
[----:B------:R-:W-:Y:S02]  /*15f0*/  CS2R R32, SRZ ;  /* 0x0000000000207805 */ /* 0x000fe4000001ff00 */
[----:B------:R-:W-:Y:S02]  /*1600*/  CS2R R34, SRZ ;  /* 0x0000000000227805 */ /* 0x000fe4000001ff00 */
[----:B------:R-:W-:Y:S02]  /*1610*/  CS2R R36, SRZ ;  /* 0x0000000000247805 */ /* 0x000fe4000001ff00 */
[----:B------:R-:W-:Y:S02]  /*1620*/  CS2R R38, SRZ ;  /* 0x0000000000267805 */ /* 0x000fe4000001ff00 */
[----:B------:R-:W-:Y:S02]  /*1630*/  CS2R R40, SRZ ;  /* 0x0000000000287805 */ /* 0x000fe4000001ff00 */
[----:B------:R-:W-:-:S02]  /*1640*/  CS2R R42, SRZ ;  /* 0x00000000002a7805 */ /* 0x000fc4000001ff00 */
[----:B------:R-:W-:Y:S02]  /*1650*/  CS2R R44, SRZ ;  /* 0x00000000002c7805 */ /* 0x000fe4000001ff00 */
[----:B------:R-:W-:Y:S02]  /*1660*/  CS2R R46, SRZ ;  /* 0x00000000002e7805 */ /* 0x000fe4000001ff00 */
[----:B------:R-:W-:Y:S02]  /*1670*/  CS2R R48, SRZ ;  /* 0x0000000000307805 */ /* 0x000fe4000001ff00 */
[----:B------:R-:W-:Y:S02]  /*1680*/  CS2R R50, SRZ ;  /* 0x0000000000327805 */ /* 0x000fe4000001ff00 */
[----:B------:R-:W-:Y:S02]  /*1690*/  CS2R R52, SRZ ;  /* 0x0000000000347805 */ /* 0x000fe4000001ff00 */
[----:B------:R-:W-:Y:S01]  /*16a0*/  CS2R R54, SRZ ;  /* 0x0000000000367805 */ /* 0x000fe2000001ff00 */
[----:B------:R-:W-:Y:S01]  /*16b0*/  UMOV UR5, URZ ;  /* 0x0000003f00057c82 */ /* 0x000fe20008000000 */
[----:B--2---:R-:W-:-:S05]  /*16c0*/  UMOV UR6, URZ ;  /* 0x0000003f00067c82 */ /* 0x004fca0008000000 */
.L_x_49:
[----:B----4-:R-:W-:Y:S01]  /*16d0*/  BAR.SYNC.DEFER_BLOCKING 0x0 ;  /* 0x0000000000007b1d */ /* 0x010fe20000010000 */
[----:B------:R-:W-:Y:S01]  /*16e0*/  ULEA UR14, UR5, UR12, 0x3 ;  /* 0x0000000c050e7291 */ /* 0x000fe2000f8e183f */
[----:B------:R-:W-:Y:S01]  /*16f0*/  @!P2 IMAD.MOV.U32 R2, RZ, RZ, 0x8000 ;  /* 0x00008000ff02a424 */ /* 0x000fe200078e00ff */
[----:B------:R-:W-:Y:S01]  /*1700*/  ELECT P0, URZ, PT ;  /* 0x00000000003f782f */ /* 0x000fe20003800000 */
[----:B------:R-:W-:-:S03]  /*1710*/  ULEA UR7, UR5, UR12, 0xe ;  /* 0x0000000c05077291 */ /* 0x000fc6000f8e703f */
[----:B------:R-:W-:Y:S01]  /*1720*/  ISETP.LT.U32.AND P0, PT, R6, 0x40, P0 ;  /* 0x000000400600780c */ /* 0x000fe20000701070 */
[----:B------:R-:W-:Y:S01]  /*1730*/  ULOP3.LUT UR22, UR13, 0x1, URZ, 0xc0, !UPT ;  /* 0x000000010d167892 */ /* 0x000fe2000f8ec03f */
[----:B------:R-:W-:-:S03]  /*1740*/  ELECT P1, URZ, PT ;  /* 0x00000000003f782f */ /* 0x000fc60003820000 */
[----:B------:R-:W-:Y:S02]  /*1750*/  ULEA UR20, UR22, UR7, 0xd ;  /* 0x0000000716147291 */ /* 0x000fe4000f8e683f */
[----:B------:R-:W-:Y:S01]  /*1760*/  ULEA UR22, UR22, UR6, 0x6 ;  /* 0x0000000616167291 */ /* 0x000fe2000f8e303f */
[----:B------:R-:W-:-:S05]  /*1770*/  ISETP.LT.U32.AND P1, PT, R6, 0x40, P1 ;  /* 0x000000400600780c */ /* 0x000fca0000f21070 */
[----:B------:R-:W-:Y:S01]  /*1780*/  VOTEU.ANY UP0, P0 ;  /* 0x00000000003f7886 */ /* 0x000fe20000000100 */
[----:B------:R-:W-:Y:S01]  /*1790*/  VOTEU.ANY UP2, P0 ;  /* 0x00000000003f7886 */ /* 0x000fe20000040100 */
[----:B------:R-:W-:Y:S01]  /*17a0*/  UMOV UR26, UR22 ;  /* 0x00000016001a7c82 */ /* 0x000fe20008000000 */
[----:B------:R1:W-:Y:S01]  /*17b0*/  @!P2 SYNCS.ARRIVE.TRANS64 RZ, [UR14+0x20000], R2 ;  /* 0x02000002ffffa9a7 */ /* 0x0003e2000800000e */
[----:B------:R2:W-:Y:S06]  /*17c0*/  MEMBAR.ALL.CTA ;  /* 0x0000000000007992 */ /* 0x0005ec0000008000 */
[----:B--2---:R-:W2:Y:S01]  /*17d0*/  FENCE.VIEW.ASYNC.S ;  /* 0x00000000000073c6 */ /* 0x004ea20000000000 */
[----:B------:R-:W-:Y:S01]  /*17e0*/  @UP0 UIADD3 UR21, UR14, 0x20000, URZ ;  /* 0x000200000e150890 */ /* 0x000fe2000fffe03f */
[----:B------:R-:W-:Y:S01]  /*17f0*/  @UP0 UMOV UR8, UR16 ;  /* 0x0000001000080c82 */ /* 0x000fe20008000000 */
[----:B------:R-:W-:Y:S01]  /*1800*/  @UP0 UMOV UR9, UR17 ;  /* 0x0000001100090c82 */ /* 0x000fe20008000000 */
[----:B--2---:R-:W-:Y:S01]  /*1810*/  VOTEU.ANY UP1, P1 ;  /* 0x00000000003f7886 */ /* 0x004fe20000820100 */
[----:B------:R-:W-:Y:S01]  /*1820*/  VOTEU.ANY UP3, P1 ;  /* 0x00000000003f7886 */ /* 0x000fe20000860100 */
[----:B-1----:R-:W-:-:S03]  /*1830*/  IMAD.U32 R2, RZ, RZ, UR4 ;  /* 0x00000004ff027e24 */ /* 0x002fc6000f8e00ff */
[----:B------:R-:W-:Y:S02]  /*1840*/  @UP1 UIADD3 UR24, UR20, 0x10000, URZ ;  /* 0x0001000014181890 */ /* 0x000fe4000fffe03f */
[----:B------:R-:W-:Y:S01]  /*1850*/  @UP1 UIADD3 UR25, UR14, 0x20000, URZ ;  /* 0x000200000e191890 */ /* 0x000fe2000fffe03f */
[----:B------:R-:W-:Y:S01]  /*1860*/  SHF.L.U32 R2, R2, 0x1f, RZ ;  /* 0x0000001f02027819 */ /* 0x000fe200000006ff */
[----:B------:R-:W-:Y:S01]  /*1870*/  @UP1 UMOV UR10, UR18 ;  /* 0x00000012000a1c82 */ /* 0x000fe20008000000 */
[----:B------:R-:W-:Y:S01]  /*1880*/  @UP1 UMOV UR11, UR19 ;  /* 0x00000013000b1c82 */ /* 0x000fe20008000000 */
[----:B------:R-:W-:Y:S06]  /*1890*/  BAR.SYNC.DEFER_BLOCKING 0x0 ;  /* 0x0000000000007b1d */ /* 0x000fec0000010000 */
[----:B------:R1:W-:Y:S02]  /*18a0*/  @UP2 UTMALDG.2D [UR20], [UR8] ;  /* 0x00000014080025b4 */ /* 0x0003e40008008000 */
[----:B------:R-:W-:Y:S06]  /*18b0*/  BAR.SYNC.DEFER_BLOCKING 0x0 ;  /* 0x0000000000007b1d */ /* 0x000fec0000010000 */
[----:B------:R1:W-:Y:S02]  /*18c0*/  @UP3 UTMALDG.2D [UR24], [UR10] ;  /* 0x000000180a0035b4 */ /* 0x0003e40008008000 */
[----:B------:R-:W-:Y:S06]  /*18d0*/  BAR.SYNC.DEFER_BLOCKING 0x0 ;  /* 0x0000000000007b1d */ /* 0x000fec0000010000 */
[----:B------:R-:W2:Y:S02]  /*18e0*/  SYNCS.PHASECHK.TRANS64.TRYWAIT P0, [UR14+0x20000], R2 ;  /* 0x02000002ff0075a7 */ /* 0x000ea4000800014e */
[----:B-12---:R-:W-:Y:S05]  /*18f0*/  @!P0 BRA `(.L_x_48) ;  /* 0x0000000400a88947 */ /* 0x006fea0003800000 */
.L_x_50:
[----:B------:R-:W-:Y:S01]  /*1900*/  UIADD3 UR8, UR7, 0x10000, URZ ;  /* 0x0001000007087890 */ /* 0x000fe2000fffe03f */
[----:B------:R-:W-:Y:S02]  /*1910*/  WARPGROUP.DEPBAR.LE gsb0, 0x0 ;  /* 0x00008000000079c5 */ /* 0x000fe40000010000 */
[----:B------:R-:W-:Y:S01]  /*1920*/  USHF.R.U32.HI UR7, URZ, 0x4, UR7 ;  /* 0x000000043f077899 */ /* 0x000fe20008011607 */
[----:B------:R-:W-:Y:S01]  /*1930*/  WARPGROUP.ARRIVE ;  /* 0x00000000000079c5 */ /* 0x000fe20000000000 */
[----:B------:R-:W-:Y:S01]  /*1940*/  USHF.R.U32.HI UR10, URZ, 0x4, UR8 ;  /* 0x000000043f0a7899 */ /* 0x000fe20008011608 */
[----:B------:R-:W1:Y:S01]  /*1950*/  LDC R2, c[0x0][0x230] ;  /* 0x00008c00ff027b82 */ /* 0x000e620000000800 */
[----:B------:R-:W-:Y:S02]  /*1960*/  USGXT.U32 UR8, UR7, 0xe ;  /* 0x0000000e0708789a */ /* 0x000fe40008000000 */
[----:B------:R-:W-:Y:S01]  /*1970*/  USGXT.U32 UR10, UR10, 0xe ;  /* 0x0000000e0a0a789a */ /* 0x000fe20008000000 */
[----:B------:R-:W-:Y:S01]  /*1980*/  UMOV UR9, 0x40000040 ;  /* 0x4000004000097882 */ /* 0x000fe20000000000 */
[----:B------:R-:W-:Y:S01]  /*1990*/  UMOV UR11, 0x40000040 ;  /* 0x40000040000b7882 */ /* 0x000fe20000000000 */
[----:B------:R-:W-:Y:S01]  /*19a0*/  UMOV UR7, URZ ;  /* 0x0000003f00077c82 */ /* 0x000fe20008000000 */
[----:B------:R-:W-:-:S02]  /*19b0*/  UIADD3 UR6, UR6, 0x80, URZ ;  /* 0x0000008006067890 */ /* 0x000fc4000fffe03f */
[----:B------:R-:W-:-:S03]  /*19c0*/  UIADD3 UR5, UR5, 0x1, URZ ;  /* 0x0000000105057890 */ /* 0x000fc6000fffe03f */
[----:B------:R-:W-:Y:S01]  /*19d0*/  HGMMA.64x64x16.F32 R24, gdesc[UR8], R24 ;  /* 0x00e00000081879f0 */ /* 0x000fe20008700818 */
[----:B------:R-:W-:Y:S02]  /*19e0*/  UIADD3 UR11, UP0, UR8, 0x2, URZ ;  /* 0x00000002080b7890 */ /* 0x000fe4000ff1e03f */
[----:B------:R-:W-:Y:S01]  /*19f0*/  UIADD3 UR10, UP1, UR10, 0x2, URZ ;  /* 0x000000020a0a7890 */ /* 0x000fe2000ff3e03f */
[----:B------:R-:W-:Y:S01]  /*1a00*/  UMOV UR8, URZ ;  /* 0x0000003f00087c82 */ /* 0x000fe20008000000 */
[----:B------:R-:W-:Y:S02]  /*1a10*/  UIADD3.X UR9, UR7, 0x40000040, URZ, UP0, !UPT ;  /* 0x4000004007097890 */ /* 0x000fe400087fe43f */
[----:B------:R-:W-:Y:S02]  /*1a20*/  UIADD3.X UR7, UR8, 0x40000040, URZ, UP1, !UPT ;  /* 0x4000004008077890 */ /* 0x000fe40008ffe43f */
[----:B------:R-:W-:Y:S01]  /*1a30*/  UISETP.NE.U32.AND UP0, UPT, UR5, 0x4, UPT ;  /* 0x000000040500788c */ /* 0x000fe2000bf05070 */
[----:B------:R-:W-:Y:S01]  /*1a40*/  UMOV UR8, UR11 ;  /* 0x0000000b00087c82 */ /* 0x000fe20008000000 */
[----:B-1----:R-:W-:Y:S01]  /*1a50*/  ISETP.LE.AND P0, PT, R2, UR6, PT ;  /* 0x0000000602007c0c */ /* 0x002fe2000bf03270 */
[----:B------:R-:W-:-:S02]  /*1a60*/  UIADD3.64 UR32, UR8, 0x2, URZ ;  /* 0x0000000208207897 */ /* 0x000fc4000fffe03f */
[----:B------:R-:W-:Y:S01]  /*1a70*/  UMOV UR11, UR7 ;  /* 0x00000007000b7c82 */ /* 0x000fe20008000000 */
[----:B------:R-:W-:Y:S02]  /*1a80*/  USEL UR7, URZ, 0x1, UP0 ;  /* 0x000000013f077887 */ /* 0x000fe40008000000 */
[----:B------:R-:W-:Y:S02]  /*1a90*/  UIADD3.64 UR34, UR10, 0x2, URZ ;  /* 0x000000020a227897 */ /* 0x000fe4000fffe03f */
[----:B------:R-:W-:Y:S02]  /*1aa0*/  USEL UR5, UR5, URZ, UP0 ;  /* 0x0000003f05057287 */ /* 0x000fe40008000000 */
[----:B------:R-:W-:Y:S01]  /*1ab0*/  ULOP3.LUT UR4, UR4, UR7, URZ, 0x3c, !UPT ;  /* 0x0000000704047292 */ /* 0x000fe2000f8e3c3f */
[----:B------:R-:W-:Y:S04]  /*1ac0*/  HGMMA.64x64x16.F32 R24, gdesc[UR8], R24 ;  /* 0x00e00000081879f0 */ /* 0x000fe80008700818 */
[----:B------:R-:W-:Y:S01]  /*1ad0*/  HGMMA.64x64x16.F32 R24, gdesc[UR32], R24 ;  /* 0x00e00000201879f0 */ /* 0x000fe20008700818 */
[----:B------:R-:W-:-:S02]  /*1ae0*/  UIADD3.64 UR32, UR8, 0x4, URZ ;  /* 0x0000000408207897 */ /* 0x000fc4000fffe03f */
[----:B------:R-:W-:-:S09]  /*1af0*/  UIADD3.64 UR34, UR10, 0x4, URZ ;  /* 0x000000040a227897 */ /* 0x000fd2000fffe03f */
[----:B------:R-:W-:Y:S01]  /*1b00*/  HGMMA.64x64x16.F32 R24, gdesc[UR32], R24 ;  /* 0x00e00000201879f0 */ /* 0x000fe20008700818 */
[----:B------:R-:W-:Y:S02]  /*1b10*/  UIADD3.64 UR32, UR8, 0x1fe, URZ ;  /* 0x000001fe08207897 */ /* 0x000fe4000fffe03f */
[----:B------:R-:W-:-:S09]  /*1b20*/  UIADD3.64 UR34, UR10, 0x1fe, URZ ;  /* 0x000001fe0a227897 */ /* 0x000fd2000fffe03f */
[----:B------:R-:W-:Y:S01]  /*1b30*/  HGMMA.64x64x16.F32 R24, gdesc[UR32], R24 ;  /* 0x00e00000201879f0 */ /* 0x000fe20008700818 */
[----:B------:R-:W-:Y:S02]  /*1b40*/  UIADD3.64 UR32, UR8, 0x200, URZ ;  /* 0x0000020008207897 */ /* 0x000fe4000fffe03f */
[----:B------:R-:W-:-:S09]  /*1b50*/  UIADD3.64 UR34, UR10, 0x200, URZ ;  /* 0x000002000a227897 */ /* 0x000fd2000fffe03f */
[----:B------:R-:W-:Y:S01]  /*1b60*/  HGMMA.64x64x16.F32 R24, gdesc[UR32], R24 ;  /* 0x00e00000201879f0 */ /* 0x000fe20008700818 */
[----:B------:R-:W-:Y:S02]  /*1b70*/  UIADD3.64 UR32, UR8, 0x202, URZ ;  /* 0x0000020208207897 */ /* 0x000fe4000fffe03f */
[----:B------:R-:W-:Y:S02]  /*1b80*/  UIADD3.64 UR34, UR10, 0x202, URZ ;  /* 0x000002020a227897 */ /* 0x000fe4000fffe03f */
[----:B------:R-:W-:Y:S02]  /*1b90*/  UIADD3.64 UR8, UR8, 0x204, URZ ;  /* 0x0000020408087897 */ /* 0x000fe4000fffe03f */
[----:B------:R-:W-:-:S05]  /*1ba0*/  UIADD3.64 UR10, UR10, 0x204, URZ ;  /* 0x000002040a0a7897 */ /* 0x000fca000fffe03f */
[----:B------:R-:W-:Y:S04]  /*1bb0*/  HGMMA.64x64x16.F32 R24, gdesc[UR32], R24 ;  /* 0x00e00000201879f0 */ /* 0x000fe80008700818 */
[----:B------:R-:W-:Y:S01]  /*1bc0*/  HGMMA.64x64x16.F32 R24, gdesc[UR8], R24, gsb0 ;  /* 0x00e00000081879f0 */ /* 0x000fe20008000818 */
[----:B------:R-:W-:Y:S05]  /*1bd0*/  @!P0 BRA `(.L_x_49) ;  /* 0xfffffff800bc8947 */ /* 0x000fea000383ffff */
.L_x_47:
[----:B------:R-:W-:Y:S02]  /*1be0*/  WARPGROUP.DEPBAR.LE gsb0, 0x0 ;  /* 0x00008000000079c5 */ /* 0x000fe40000010000 */
[----:B----4-:R-:W-:Y:S01]  /*1bf0*/  BAR.SYNC.DEFER_BLOCKING 0x0 ;  /* 0x0000000000007b1d */ /* 0x010fe20000010000 */
[C---:B-1----:R-:W-:Y:S01]  /*1c00*/  IMAD.SHL.U32 R2, R0.reuse, 0x80, RZ ;  /* 0x0000008000027824 */ /* 0x042fe200078e00ff */
[----:B------:R-:W-:Y:S01]  /*1c10*/  F2FP.F16.F32.PACK_AB R24, R25, R24 ;  /* 0x000000181918723e */ /* 0x000fe200000000ff */
[----:B------:R-:W-:Y:S01]  /*1c20*/  IMAD.SHL.U32 R3, R0, 0x40, RZ ;  /* 0x0000004000037824 */ /* 0x000fe200078e00ff */
[----:B------:R-:W-:Y:S02]  /*1c30*/  F2FP.F16.F32.PACK_AB R25, R27, R26 ;  /* 0x0000001a1b19723e */ /* 0x000fe400000000ff */
[----:B------:R-:W-:Y:S02]  /*1c40*/  ELECT P0, URZ, PT ;  /* 0x00000000003f782f */ /* 0x000fe40003800000 */
[----:B------:R-:W-:Y:S01]  /*1c50*/  LOP3.LUT R2, R2, 0x780, RZ, 0xc0, !PT ;  /* 0x0000078002027812 */ /* 0x000fe200078ec0ff */
[----:B------:R-:W-:Y:S01]  /*1c60*/  UMOV UR13, UR27 ;  /* 0x0000001b000d7c82 */ /* 0x000fe20008000000 */
[----:B------:R-:W-:Y:S01]  /*1c70*/  F2FP.F16.F32.PACK_AB R32, R33, R32 ;  /* 0x000000202120723e */ /* 0x000fe200000000ff */
[----:B------:R-:W-:Y:S01]  /*1c80*/  UMOV UR14, UR23 ;  /* 0x00000017000e7c82 */ /* 0x000fe20008000000 */
[----:B---3--:R-:W-:Y:S01]  /*1c90*/  LOP3.LUT R4, R2, 0x1800, R3, 0xf8, !PT ;  /* 0x0000180002047812 */ /* 0x008fe200078ef803 */
[----:B------:R-:W-:Y:S01]  /*1ca0*/  IMAD.SHL.U32 R2, R0, 0x10, RZ ;  /* 0x0000001000027824 */ /* 0x000fe200078e00ff */
[----:B------:R-:W-:-:S02]  /*1cb0*/  F2FP.F16.F32.PACK_AB R26, R29, R28 ;  /* 0x0000001c1d1a723e */ /* 0x000fc400000000ff */
[----:B------:R-:W-:Y:S02]  /*1cc0*/  F2FP.F16.F32.PACK_AB R27, R31, R30 ;  /* 0x0000001e1f1b723e */ /* 0x000fe400000000ff */
[----:B------:R-:W-:Y:S02]  /*1cd0*/  LOP3.LUT R3, R2, 0x70, RZ, 0xc0, !PT ;  /* 0x0000007002037812 */ /* 0x000fe400078ec0ff */
[----:B------:R-:W-:Y:S02]  /*1ce0*/  F2FP.F16.F32.PACK_AB R33, R35, R34 ;  /* 0x000000222321723e */ /* 0x000fe400000000ff */
[----:B------:R-:W-:Y:S02]  /*1cf0*/  LOP3.LUT R3, R3, 0x10, R0, 0x78, !PT ;  /* 0x0000001003037812 */ /* 0x000fe400078e7800 */
[----:B------:R-:W-:Y:S01]  /*1d00*/  F2FP.F16.F32.PACK_AB R40, R41, R40 ;  /* 0x000000282928723e */ /* 0x000fe200000000ff */
[----:B------:R-:W1:Y:S02]  /*1d10*/  @!P2 SYNCS.CCTL.IV [UR12+0x20000] ;  /* 0x02000000ff00a9b1 */ /* 0x000e64000800000c */
[----:B-1----:R-:W-:Y:S01]  /*1d20*/  BAR.SYNC.DEFER_BLOCKING 0x0 ;  /* 0x0000000000007b1d */ /* 0x002fe20000010000 */
[----:B------:R-:W-:-:S02]  /*1d30*/  LOP3.LUT R3, R4, R3, RZ, 0xfc, !PT ;  /* 0x0000000304037212 */ /* 0x000fc400078efcff */
[----:B------:R-:W-:Y:S02]  /*1d40*/  F2FP.F16.F32.PACK_AB R34, R37, R36 ;  /* 0x000000242522723e */ /* 0x000fe400000000ff */
[C---:B------:R-:W-:Y:S01]  /*1d50*/  LOP3.LUT R2, R3.reuse, 0x20, RZ, 0x3c, !PT ;  /* 0x0000002003027812 */ /* 0x040fe200078e3cff */
[C---:B------:R-:W-:Y:S01]  /*1d60*/  VIADD R0, R3.reuse, UR12 ;  /* 0x0000000c03007c36 */ /* 0x040fe20008000000 */
[C---:B------:R-:W-:Y:S02]  /*1d70*/  LOP3.LUT R4, R3.reuse, 0x40, RZ, 0x3c, !PT ;  /* 0x0000004003047812 */ /* 0x040fe400078e3cff */
[----:B------:R-:W-:Y:S01]  /*1d80*/  LOP3.LUT R3, R3, 0x60, RZ, 0x3c, !PT ;  /* 0x0000006003037812 */ /* 0x000fe200078e3cff */
[----:B------:R-:W-:Y:S01]  /*1d90*/  VIADD R2, R2, UR12 ;  /* 0x0000000c02027c36 */ /* 0x000fe20008000000 */
[----:B------:R-:W-:Y:S01]  /*1da0*/  F2FP.F16.F32.PACK_AB R35, R39, R38 ;  /* 0x000000262723723e */ /* 0x000fe200000000ff */
[----:B------:R-:W-:Y:S01]  /*1db0*/  VIADD R4, R4, UR12 ;  /* 0x0000000c04047c36 */ /* 0x000fe20008000000 */
[----:B------:R-:W-:Y:S01]  /*1dc0*/  F2FP.F16.F32.PACK_AB R41, R43, R42 ;  /* 0x0000002a2b29723e */ /* 0x000fe200000000ff */
[----:B------:R-:W-:Y:S01]  /*1dd0*/  VIADD R3, R3, UR12 ;  /* 0x0000000c03037c36 */ /* 0x000fe20008000000 */
[----:B------:R-:W-:-:S02]  /*1de0*/  F2FP.F16.F32.PACK_AB R48, R49, R48 ;  /* 0x000000303130723e */ /* 0x000fc400000000ff */
[----:B------:R-:W-:Y:S02]  /*1df0*/  F2FP.F16.F32.PACK_AB R42, R45, R44 ;  /* 0x0000002c2d2a723e */ /* 0x000fe400000000ff */
[----:B------:R-:W-:Y:S02]  /*1e00*/  F2FP.F16.F32.PACK_AB R43, R47, R46 ;  /* 0x0000002e2f2b723e */ /* 0x000fe400000000ff */
[----:B------:R-:W-:Y:S02]  /*1e10*/  F2FP.F16.F32.PACK_AB R49, R51, R50 ;  /* 0x000000323331723e */ /* 0x000fe400000000ff */
[----:B------:R-:W-:Y:S01]  /*1e20*/  F2FP.F16.F32.PACK_AB R50, R53, R52 ;  /* 0x000000343532723e */ /* 0x000fe200000000ff */
[----:B------:R-:W1:Y:S02]  /*1e30*/  @!P2 SYNCS.CCTL.IV [UR12+0x20008] ;  /* 0x02000800ff00a9b1 */ /* 0x000e64000800000c */
[----:B-1----:R-:W-:Y:S01]  /*1e40*/  BAR.SYNC.DEFER_BLOCKING 0x0 ;  /* 0x0000000000007b1d */ /* 0x002fe20000010000 */
[----:B------:R-:W-:-:S02]  /*1e50*/  F2FP.F16.F32.PACK_AB R51, R55, R54 ;  /* 0x000000363733723e */ /* 0x000fc400000000ff */
[----:B------:R-:W-:-:S13]  /*1e60*/  ISETP.LT.U32.AND P0, PT, R6, 0x20, P0 ;  /* 0x000000200600780c */ /* 0x000fda0000701070 */
[----:B------:R-:W-:Y:S01]  /*1e70*/  VOTEU.ANY UP0, P0 ;  /* 0x00000000003f7886 */ /* 0x000fe20000000100 */
[----:B------:R-:W-:-:S04]  /*1e80*/  VOTEU.ANY UP1, P0 ;  /* 0x00000000003f7886 */ /* 0x000fc80000020100 */
[----:B--2---:R-:W-:Y:S01]  /*1e90*/  @UP0 UMOV UR6, UR28 ;  /* 0x0000001c00060c82 */ /* 0x004fe20008000000 */
[----:B------:R-:W-:Y:S01]  /*1ea0*/  @UP0 UMOV UR7, UR29 ;  /* 0x0000001d00070c82 */ /* 0x000fe20008000000 */
[----:B------:R-:W1:Y:S02]  /*1eb0*/  @!P2 SYNCS.CCTL.IV [UR12+0x20010] ;  /* 0x02001000ff00a9b1 */ /* 0x000e64000800000c */
[----:B-1----:R-:W-:Y:S06]  /*1ec0*/  BAR.SYNC.DEFER_BLOCKING 0x0 ;  /* 0x0000000000007b1d */ /* 0x002fec0000010000 */
[----:B------:R-:W1:Y:S02]  /*1ed0*/  @!P2 SYNCS.CCTL.IV [UR12+0x20018] ;  /* 0x02001800ff00a9b1 */ /* 0x000e64000800000c */
[----:B-1----:R-:W-:Y:S04]  /*1ee0*/  STSM.16.M88.4 [R0], R24 ;  /* 0x0000001800007844 */ /* 0x002fe80000000200 */
[----:B------:R-:W-:Y:S04]  /*1ef0*/  STSM.16.M88.4 [R2], R32 ;  /* 0x0000002002007844 */ /* 0x000fe80000000200 */
[----:B------:R-:W-:Y:S04]  /*1f00*/  STSM.16.M88.4 [R4], R40 ;  /* 0x0000002804007844 */ /* 0x000fe80000000200 */
[----:B------:R-:W-:Y:S01]  /*1f10*/  STSM.16.M88.4 [R3], R48 ;  /* 0x0000003003007844 */ /* 0x000fe20000000200 */
[----:B------:R1:W-:Y:S06]  /*1f20*/  MEMBAR.ALL.CTA ;  /* 0x0000000000007992 */ /* 0x0003ec0000008000 */
[----:B-1----:R-:W1:Y:S02]  /*1f30*/  FENCE.VIEW.ASYNC.S ;  /* 0x00000000000073c6 */ /* 0x002e640000000000 */
[----:B-1----:R-:W-:Y:S06]  /*1f40*/  BAR.SYNC.DEFER_BLOCKING 0x0 ;  /* 0x0000000000007b1d */ /* 0x002fec0000010000 */
[----:B------:R1:W-:Y:S01]  /*1f50*/  @UP1 UTMASTG.2D [UR12], [UR6] ;  /* 0x0000000c060013b5 */ /* 0x0003e20008008000 */
[----:B------:R0:W-:Y:S01]  /*1f60*/  UTMACMDFLUSH ;  /* 0x00000000000079b7 */ /* 0x0001e20000000000 */
[----:B------:R-:W-:-:S04]  /*1f70*/  DEPBAR.LE SB0, 0x0 ;  /* 0x000080000000791a */ /* 0x000fc80000000000 */
[----:B------:R-:W-:Y:S06]  /*1f80*/  BAR.SYNC.DEFER_BLOCKING 0x0 ;  /* 0x0000000000007b1d */ /* 0x000fec0000010000 */
[----:B-1----:R-:W-:Y:S05]  /*1f90*/  EXIT ;  /* 0x000000000000794d */ /* 0x002fea0003800000 */
.L_x_48:
[----:B------:R-:W1:Y:S02]  /*1fa0*/  SYNCS.PHASECHK.TRANS64.TRYWAIT P0, [UR14+0x20000], R2 ;  /* 0x02000002ff0075a7 */ /* 0x000e64000800014e */
[----:B-1----:R-:W-:Y:S05]  /*1fb0*/  @!P0 BRA `(.L_x_48) ;  /* 0xfffffffc00f88947 */ /* 0x002fea000383ffff */
[----:B------:R-:W-:Y:S05]  /*1fc0*/  BRA `(.L_x_50) ;  /* 0xfffffff8004c7947 */ /* 0x000fea000383ffff */
.L_x_51:
[----:B------:R-:W-:-:S00]  /*1fd0*/  BRA `(.L_x_51) ;  /* 0xfffffffc00fc7947 */ /* 0x000fc0000383ffff */
[----:B------:R-:W-:-:S00]  /*1fe0*/  NOP ;  /* 0x0000000000007918 */ /* 0x000fc00000000000 */
        /* <DEDUP_REMOVED lines=9> */
.L_x_52:


//--------------------- .nv.shared.gluon_wgmma    --------------------------
	.section	.nv.shared.gluon_wgmma,"aw",@nobits
	.sectionflags	@""
	.align	16
	.zero		1024


//--------------------- .nv.shared.reserved.0     --------------------------
	.section	.nv.shared.reserved.0,"aw",@nobits
	.weak		__nv_reservedSMEM_offset_0_alias
	.size		__nv_reservedSMEM_offset_0_alias, 0, 0
	.other		__nv_reservedSMEM_offset_0_alias,@"STO_CUDA_RESERVED_SHARED STV_DEFAULT"
__nv_reservedSMEM_offset_0_alias:
	.zero		0


//--------------------- .nv.constant0.gluon_wgmma --------------------------
	.section	.nv.constant0.gluon_wgmma,"a",@progbits
	.sectionflags	@""
	.align	4
.nv.constant0.gluon_wgmma:
	.zero		608


//--------------------- SYMBOLS --------------------------

	.type		.nv.reservedSmem.offset0,@object
	.size		.nv.reservedSmem.offset0,0x4
